	.headerflags	@"EF_CUDA_TEXMODE_UNIFIED EF_CUDA_64BIT_ADDRESS EF_CUDA_SM86 EF_CUDA_VIRTUAL_SM(EF_CUDA_SM86)"
	.elftype	@"ET_EXEC"


//--------------------- .nv.info                  --------------------------
	.section	.nv.info,"",@"SHT_CUDA_INFO"
	.align	4


	//----- nvinfo : EIATTR_REGCOUNT
	.align		4
        /*0000*/ 	.byte	0x04, 0x2f
        /*0002*/ 	.short	(.L_1 - .L_0)
	.align		4
.L_0:
        /*0004*/ 	.word	index@(triton_mm)
        /*0008*/ 	.word	0x000000ff


	//----- nvinfo : EIATTR_MAX_STACK_SIZE
	.align		4
.L_1:
        /*000c*/ 	.byte	0x04, 0x23
        /*000e*/ 	.short	(.L_3 - .L_2)
	.align		4
.L_2:
        /*0010*/ 	.word	index@(triton_mm)
        /*0014*/ 	.word	0x00000000


	//----- nvinfo : EIATTR_MIN_STACK_SIZE
	.align		4
.L_3:
        /*0018*/ 	.byte	0x04, 0x12
        /*001a*/ 	.short	(.L_5 - .L_4)
	.align		4
.L_4:
        /*001c*/ 	.word	index@(triton_mm)
        /*0020*/ 	.word	0x000002e8


	//----- nvinfo : EIATTR_FRAME_SIZE
	.align		4
.L_5:
        /*0024*/ 	.byte	0x04, 0x11
        /*0026*/ 	.short	(.L_7 - .L_6)
	.align		4
.L_6:
        /*0028*/ 	.word	index@(triton_mm)
        /*002c*/ 	.word	0x000002e8
.L_7:


//--------------------- .nv.info.triton_mm        --------------------------
	.section	.nv.info.triton_mm,"",@"SHT_CUDA_INFO"
	.align	4


	//----- nvinfo : EIATTR_CUDA_API_VERSION
	.align		4
        /*0000*/ 	.byte	0x04, 0x37
        /*0002*/ 	.short	(.L_9 - .L_8)
.L_8:
        /*0004*/ 	.word	0x0000007b


	//----- nvinfo : EIATTR_SW2861232_WAR
	.align		4
.L_9:
        /*0008*/ 	.byte	0x01, 0x35
	.zero		2


	//----- nvinfo : EIATTR_PARAM_CBANK
	.align		4
        /*000c*/ 	.byte	0x04, 0x0a
        /*000e*/ 	.short	(.L_11 - .L_10)
	.align		4
.L_10:
        /*0010*/ 	.word	index@(.nv.constant0.triton_mm)
        /*0014*/ 	.short	0x0160
        /*0016*/ 	.short	0x001c


	//----- nvinfo : EIATTR_CBANK_PARAM_SIZE
	.align		4
.L_11:
        /*0018*/ 	.byte	0x03, 0x19
        /*001a*/ 	.short	0x001c


	//----- nvinfo : EIATTR_KPARAM_INFO
	.align		4
        /*001c*/ 	.byte	0x04, 0x17
        /*001e*/ 	.short	(.L_13 - .L_12)
.L_12:
        /*0020*/ 	.word	0x00000000
        /*0024*/ 	.short	0x0003
        /*0026*/ 	.short	0x0018
        /*0028*/ 	.byte	0x00, 0xf0, 0x11, 0x00


	//----- nvinfo : EIATTR_KPARAM_INFO
	.align		4
.L_13:
        /*002c*/ 	.byte	0x04, 0x17
        /*002e*/ 	.short	(.L_15 - .L_14)
.L_14:
        /*0030*/ 	.word	0x00000000
        /*0034*/ 	.short	0x0002
        /*0036*/ 	.short	0x0010
        /*0038*/ 	.byte	0x00, 0xf0, 0x21, 0x00


	//----- nvinfo : EIATTR_KPARAM_INFO
	.align		4
.L_15:
        /*003c*/ 	.byte	0x04, 0x17
        /*003e*/ 	.short	(.L_17 - .L_16)
.L_16:
        /*0040*/ 	.word	0x00000000
        /*0044*/ 	.short	0x0001
        /*0046*/ 	.short	0x0008
        /*0048*/ 	.byte	0x00, 0xf0, 0x21, 0x00


	//----- nvinfo : EIATTR_KPARAM_INFO
	.align		4
.L_17:
        /*004c*/ 	.byte	0x04, 0x17
        /*004e*/ 	.short	(.L_19 - .L_18)
.L_18:
        /*0050*/ 	.word	0x00000000
        /*0054*/ 	.short	0x0000
        /*0056*/ 	.short	0x0000
        /*0058*/ 	.byte	0x00, 0xf0, 0x21, 0x00


	//----- nvinfo : EIATTR_MAXREG_COUNT
	.align		4
.L_19:
        /*005c*/ 	.byte	0x03, 0x1b
        /*005e*/ 	.short	0x00ff


	//----- nvinfo : EIATTR_EXIT_INSTR_OFFSETS
	.align		4
        /*0060*/ 	.byte	0x04, 0x1c
        /*0062*/ 	.short	(.L_21 - .L_20)


	//   ....[0]....
.L_20:
        /*0064*/ 	.word	0x00000040


	//   ....[1]....
        /*0068*/ 	.word	0x00028ce0


	//   ....[2]....
        /*006c*/ 	.word	0x00028d30


	//----- nvinfo : EIATTR_MAX_THREADS
	.align		4
.L_21:
        /*0070*/ 	.byte	0x04, 0x05
        /*0072*/ 	.short	(.L_23 - .L_22)
.L_22:
        /*0074*/ 	.word	0x00000080
        /*0078*/ 	.word	0x00000001
        /*007c*/ 	.word	0x00000001
.L_23:


//--------------------- .nv.rel.action            --------------------------
	.section	.nv.rel.action,"",@"SHT_CUDA_RELOCINFO"
	.align	8
	.sectionentsize	8
        /*0000*/ 	.byte	0x73, 0x00, 0x00, 0x00, 0x00, 0x00, 0x00, 0x00, 0x00, 0x00, 0x00, 0x11, 0x25, 0x00, 0x05, 0x36


//--------------------- .nv.constant0.triton_mm   --------------------------
	.section	.nv.constant0.triton_mm,"a",@progbits
	.align	4
.nv.constant0.triton_mm:
	.zero		380


//--------------------- .text.triton_mm           --------------------------
	.section	.text.triton_mm,"ax",@progbits
	.sectionflags	@"SHF_BARRIERS=1"
	.sectioninfo	@"SHI_REGISTERS=255"
	.align	128
        .global         triton_mm
        .type           triton_mm,@function
        .size           triton_mm,(.L_x_3 - triton_mm)
        .other          triton_mm,@"STO_CUDA_ENTRY STV_DEFAULT"
triton_mm:
.text.triton_mm:
[----:B------:R-:W-:-:S02]  /*0000*/  MOV R1, c[0x0][0x28] ;  /* 0x00000a0000017a02 */ /* 0x000fc40000000f00 */
[----:B------:R-:W-:Y:S02]  /*0010*/  MOV R0, c[0x0][0x178] ;  /* 0x00005e0000007a02 */ /* 0x000fe40000000f00 */
[----:B------:R-:W-:Y:S02]  /*0020*/  IADD3 R1, R1, -0x2e8, RZ ;  /* 0xfffffd1801017810 */ /* 0x000fe40007ffe0ff */
[----:B------:R-:W-:-:S13]  /*0030*/  LOP3.LUT P0, RZ, R0, 0xffffff, RZ, 0xc0, !PT ;  /* 0x00ffffff00ff7812 */ /* 0x000fda000780c0ff */
[----:B------:R-:W-:Y:S05]  /*0040*/  @!P0 EXIT ;  /* 0x000000000000894d */ /* 0x000fea0003800000 */
[----:B------:R-:W1:Y:S01]  /*0050*/  S2R R9, SR_CTAID.X ;  /* 0x0000000000097919 */ /* 0x000e620000002500 */
[----:B------:R-:W-:Y:S01]  /*0060*/  IADD3 R0, R0, 0x3f, RZ ;  /* 0x0000003f00007810 */ /* 0x000fe20007ffe0ff */
[----:B------:R-:W-:Y:S01]  /*0070*/  ULDC.64 UR8, c[0x0][0x118] ;  /* 0x0000460000087ab9 */ /* 0x000fe20000000a00 */
[----:B------:R-:W-:Y:S01]  /*0080*/  IABS R31, c[0x0][0x178] ;  /* 0x00005e00001f7a13 */ /* 0x000fe20000000000 */
[----:B------:R-:W-:Y:S01]  /*0090*/  CS2R R228, SRZ ;  /* 0x0000000000e47805 */ /* 0x000fe2000001ff00 */
[----:B------:R-:W-:Y:S01]  /*00a0*/  SHF.R.S32.HI R3, RZ, 0x1f, R0 ;  /* 0x0000001fff037819 */ /* 0x000fe20000011400 */
[----:B------:R-:W-:Y:S01]  /*00b0*/  CS2R R230, SRZ ;  /* 0x0000000000e67805 */ /* 0x000fe2000001ff00 */
[----:B------:R-:W-:Y:S02]  /*00c0*/  UMOV UR4, URZ ;  /* 0x0000003f00047c82 */ /* 0x000fe40008000000 */
[----:B------:R-:W-:Y:S01]  /*00d0*/  LEA.HI R3, R3, R0, RZ, 0x6 ;  /* 0x0000000003037211 */ /* 0x000fe200078f30ff */
[----:B------:R-:W-:-:S02]  /*00e0*/  UMOV UR6, URZ ;  /* 0x0000003f00067c82 */ /* 0x000fc40008000000 */
[----:B------:R-:W-:Y:S02]  /*00f0*/  UMOV UR7, URZ ;  /* 0x0000003f00077c82 */ /* 0x000fe40008000000 */
[----:B------:R-:W-:Y:S01]  /*0100*/  UMOV UR5, URZ ;  /* 0x0000003f00057c82 */ /* 0x000fe20008000000 */
[----:B-1----:R-:W-:Y:S02]  /*0110*/  SHF.R.S32.HI R2, RZ, 0x1f, R9 ;  /* 0x0000001fff027819 */ /* 0x002fe40000011409 */
[-C--:B------:R-:W-:Y:S02]  /*0120*/  IABS R13, R9.reuse ;  /* 0x00000009000d7213 */ /* 0x080fe40000000000 */
[----:B------:R-:W-:-:S04]  /*0130*/  LEA.HI R2, R2, R9, RZ, 0x4 ;  /* 0x0000000902027211 */ /* 0x000fc800078f20ff */
[----:B------:R-:W-:Y:S02]  /*0140*/  SHF.R.S32.HI R4, RZ, 0x4, R2 ;  /* 0x00000004ff047819 */ /* 0x000fe40000011402 */
[----:B------:R-:W-:Y:S02]  /*0150*/  LOP3.LUT R2, R2, 0xfffffff0, RZ, 0xc0, !PT ;  /* 0xfffffff002027812 */ /* 0x000fe400078ec0ff */
[----:B------:R-:W-:Y:S02]  /*0160*/  SHF.L.U32 R4, R4, 0x3, RZ ;  /* 0x0000000304047819 */ /* 0x000fe400000006ff */
[----:B------:R-:W-:Y:S02]  /*0170*/  IADD3 R6, -R2, R9, RZ ;  /* 0x0000000902067210 */ /* 0x000fe40007ffe1ff */
[----:B------:R-:W-:Y:S02]  /*0180*/  LEA.HI.SX32 R3, R3, -R4, 0x1a ;  /* 0x8000000403037211 */ /* 0x000fe400078fd2ff */
[----:B------:R-:W-:-:S02]  /*0190*/  MOV R2, RZ ;  /* 0x000000ff00027202 */ /* 0x000fc40000000f00 */
[----:B------:R-:W-:-:S04]  /*01a0*/  IMNMX R5, R3, 0x8, PT ;  /* 0x0000000803057817 */ /* 0x000fc80003800200 */
[----:B------:R-:W-:-:S04]  /*01b0*/  IABS R11, R5 ;  /* 0x00000005000b7213 */ /* 0x000fc80000000000 */
[----:B------:R-:W1:Y:S08]  /*01c0*/  I2F.RP R0, R11 ;  /* 0x0000000b00007306 */ /* 0x000e700000209400 */
[----:B-1----:R-:W1:Y:S02]  /*01d0*/  MUFU.RCP R0, R0 ;  /* 0x0000000000007308 */ /* 0x002e640000001000 */
[----:B-1----:R-:W-:-:S02]  /*01e0*/  IADD3 R3, R0, 0xffffffe, RZ ;  /* 0x0ffffffe00037810 */ /* 0x002fc40007ffe0ff */
[----:B------:R-:W-:-:S04]  /*01f0*/  IABS R0, R5 ;  /* 0x0000000500007213 */ /* 0x000fc80000000000 */
[----:B------:R-:W1:Y:S01]  /*0200*/  F2I.FTZ.U32.TRUNC.NTZ R3, R3 ;  /* 0x0000000300037305 */ /* 0x000e62000021f000 */
[----:B------:R-:W-:Y:S02]  /*0210*/  IADD3 R0, RZ, -R0, RZ ;  /* 0x80000000ff007210 */ /* 0x000fe40007ffe0ff */
[----:B-1----:R-:W-:-:S05]  /*0220*/  IADD3 R8, RZ, -R3, RZ ;  /* 0x80000003ff087210 */ /* 0x002fca0007ffe0ff */
[----:B------:R-:W-:Y:S01]  /*0230*/  IMAD R7, R8, R11, RZ ;  /* 0x0000000b08077224 */ /* 0x000fe200078e02ff */
[----:B------:R-:W-:Y:S02]  /*0240*/  IABS R8, R6 ;  /* 0x0000000600087213 */ /* 0x000fe40000000000 */
[----:B------:R-:W-:Y:S01]  /*0250*/  LOP3.LUT R6, R6, R5, RZ, 0x3c, !PT ;  /* 0x0000000506067212 */ /* 0x000fe200078e3cff */
[----:B------:R-:W-:Y:S01]  /*0260*/  IMAD.HI.U32 R2, R3, R7, R2 ;  /* 0x0000000703027227 */ /* 0x000fe200078e0002 */
[----:B------:R-:W-:Y:S02]  /*0270*/  MOV R3, R8 ;  /* 0x0000000800037202 */ /* 0x000fe40000000f00 */
[----:B------:R-:W1:Y:S01]  /*0280*/  I2F.RP R8, R31 ;  /* 0x0000001f00087306 */ /* 0x000e620000209400 */
[----:B------:R-:W-:Y:S02]  /*0290*/  ISETP.GE.AND P3, PT, R6, RZ, PT ;  /* 0x000000ff0600720c */ /* 0x000fe40003f66270 */
[----:B------:R-:W-:-:S04]  /*02a0*/  IMAD.HI.U32 R7, R2, R3, RZ ;  /* 0x0000000302077227 */ /* 0x000fc800078e00ff */
[----:B------:R-:W-:Y:S02]  /*02b0*/  IMAD R3, R7, R0, R3 ;  /* 0x0000000007037224 */ /* 0x000fe400078e0203 */
[----:B------:R-:W-:-:S03]  /*02c0*/  IMAD.HI.U32 R2, R2, R13, RZ ;  /* 0x0000000d02027227 */ /* 0x000fc600078e00ff */
[C---:B------:R-:W-:Y:S01]  /*02d0*/  ISETP.GT.U32.AND P2, PT, R11.reuse, R3, PT ;  /* 0x000000030b00720c */ /* 0x040fe20003f44070 */
[----:B------:R-:W-:Y:S02]  /*02e0*/  IMAD R2, R2, R0, R13 ;  /* 0x0000000002027224 */ /* 0x000fe400078e020d */
[----:B------:R-:W2:Y:S01]  /*02f0*/  S2R R0, SR_TID.X ;  /* 0x0000000000007919 */ /* 0x000ea20000002100 */
[----:B-1----:R-:W1:Y:S02]  /*0300*/  MUFU.RCP R8, R8 ;  /* 0x0000000800087308 */ /* 0x002e640000001000 */
[----:B------:R-:W-:-:S07]  /*0310*/  ISETP.GT.U32.AND P1, PT, R11, R2, PT ;  /* 0x000000020b00720c */ /* 0x000fce0003f24070 */
[-C--:B------:R-:W-:Y:S02]  /*0320*/  @!P2 IADD3 R3, R3, -R11.reuse, RZ ;  /* 0x8000000b0303a210 */ /* 0x080fe40007ffe0ff */
[----:B------:R-:W-:Y:S02]  /*0330*/  @!P2 IADD3 R7, R7, 0x1, RZ ;  /* 0x000000010707a810 */ /* 0x000fe40007ffe0ff */
[-C--:B------:R-:W-:Y:S02]  /*0340*/  ISETP.GE.U32.AND P0, PT, R3, R11.reuse, PT ;  /* 0x0000000b0300720c */ /* 0x080fe40003f06070 */
[----:B------:R-:W-:Y:S02]  /*0350*/  @!P1 IADD3 R2, R2, -R11, RZ ;  /* 0x8000000b02029210 */ /* 0x000fe40007ffe0ff */
[----:B-1----:R-:W-:Y:S02]  /*0360*/  IADD3 R3, R8, 0xffffffe, RZ ;  /* 0x0ffffffe08037810 */ /* 0x002fe40007ffe0ff */
[----:B------:R-:W-:-:S02]  /*0370*/  ISETP.GT.U32.AND P1, PT, R11, R2, PT ;  /* 0x000000020b00720c */ /* 0x000fc40003f24070 */
[----:B------:R-:W-:Y:S02]  /*0380*/  ISETP.GE.AND P2, PT, R9, RZ, PT ;  /* 0x000000ff0900720c */ /* 0x000fe40003f46270 */
[----:B------:R-:W1:Y:S01]  /*0390*/  F2I.FTZ.U32.TRUNC.NTZ R3, R3 ;  /* 0x0000000300037305 */ /* 0x000e62000021f000 */
[----:B--2---:R-:W-:Y:S02]  /*03a0*/  SHF.R.U32.HI R30, RZ, 0x5, R0 ;  /* 0x00000005ff1e7819 */ /* 0x004fe40000011600 */
[----:B------:R-:W-:Y:S02]  /*03b0*/  @P0 IADD3 R7, R7, 0x1, RZ ;  /* 0x0000000107070810 */ /* 0x000fe40007ffe0ff */
[----:B------:R-:W-:Y:S02]  /*03c0*/  ISETP.NE.AND P0, PT, R5, RZ, PT ;  /* 0x000000ff0500720c */ /* 0x000fe40003f05270 */
[----:B------:R-:W-:Y:S02]  /*03d0*/  LOP3.LUT R5, RZ, R5, RZ, 0x33, !PT ;  /* 0x00000005ff057212 */ /* 0x000fe400078e33ff */
[----:B------:R-:W-:-:S02]  /*03e0*/  @!P3 IADD3 R7, -R7, RZ, RZ ;  /* 0x000000ff0707b210 */ /* 0x000fc40007ffe1ff */
[----:B------:R-:W-:Y:S02]  /*03f0*/  @!P1 IADD3 R2, R2, -R11, RZ ;  /* 0x8000000b02029210 */ /* 0x000fe40007ffe0ff */
[----:B------:R-:W-:Y:S02]  /*0400*/  SEL R7, R5, R7, !P0 ;  /* 0x0000000705077207 */ /* 0x000fe40004000000 */
[----:B------:R-:W-:Y:S02]  /*0410*/  @!P2 IADD3 R2, -R2, RZ, RZ ;  /* 0x000000ff0202a210 */ /* 0x000fe40007ffe1ff */
[----:B-1----:R-:W-:Y:S02]  /*0420*/  IADD3 R6, RZ, -R3, RZ ;  /* 0x80000003ff067210 */ /* 0x002fe40007ffe0ff */
[----:B------:R-:W-:Y:S02]  /*0430*/  SGXT.U32 R30, R30, 0x2 ;  /* 0x000000021e1e781a */ /* 0x000fe40000000000 */
[----:B------:R-:W-:-:S02]  /*0440*/  SHF.R.S32.HI R45, RZ, 0x18, R7 ;  /* 0x00000018ff2d7819 */ /* 0x000fc40000011407 */
[----:B------:R-:W-:Y:S01]  /*0450*/  SHF.L.U32 R61, R7, 0x7, RZ ;  /* 0x00000007073d7819 */ /* 0x000fe200000006ff */
[----:B------:R-:W-:Y:S01]  /*0460*/  IMAD R7, R6, R31, RZ ;  /* 0x0000001f06077224 */ /* 0x000fe200078e02ff */
[----:B------:R-:W-:Y:S02]  /*0470*/  SEL R5, R5, R2, !P0 ;  /* 0x0000000205057207 */ /* 0x000fe40004000000 */
[----:B------:R-:W-:Y:S01]  /*0480*/  SGXT R45, R45, 0x1 ;  /* 0x000000012d2d781a */ /* 0x000fe20000000200 */
[----:B------:R1:W-:Y:S01]  /*0490*/  STL [R1+0xc0], R61 ;  /* 0x0000c03d01007387 */ /* 0x0003e20000100800 */
[C---:B------:R-:W-:Y:S02]  /*04a0*/  LOP3.LUT R8, R61.reuse, R30, RZ, 0xfc, !PT ;  /* 0x0000001e3d087212 */ /* 0x040fe400078efcff */
[----:B------:R-:W-:Y:S02]  /*04b0*/  MOV R2, RZ ;  /* 0x000000ff00027202 */ /* 0x000fe40000000f00 */
[----:B------:R-:W-:-:S02]  /*04c0*/  LOP3.LUT R10, R61, 0x4, R30, 0xfe, !PT ;  /* 0x000000043d0a7812 */ /* 0x000fc400078efe1e */
[----:B------:R-:W-:Y:S01]  /*04d0*/  LEA.HI R6, R45, R8, RZ, 0x8 ;  /* 0x000000082d067211 */ /* 0x000fe200078f40ff */
[----:B------:R-:W-:Y:S01]  /*04e0*/  IMAD.HI.U32 R32, R3, R7, R2 ;  /* 0x0000000703207227 */ /* 0x000fe200078e0002 */
[--C-:B------:R-:W-:Y:S02]  /*04f0*/  LOP3.LUT R7, R61, 0x8, R30.reuse, 0xfe, !PT ;  /* 0x000000083d077812 */ /* 0x100fe400078efe1e */
[----:B------:R-:W-:Y:S02]  /*0500*/  LEA.HI R3, R45, R10, RZ, 0x8 ;  /* 0x0000000a2d037211 */ /* 0x000fe400078f40ff */
[----:B------:R-:W-:Y:S02]  /*0510*/  LOP3.LUT R2, R6, 0xffffff00, RZ, 0xc0, !PT ;  /* 0xffffff0006027812 */ /* 0x000fe400078ec0ff */
[----:B------:R-:W-:Y:S02]  /*0520*/  IADD3 R33, R4, R5, RZ ;  /* 0x0000000504217210 */ /* 0x000fe40007ffe0ff */
[----:B------:R-:W-:-:S02]  /*0530*/  LOP3.LUT R12, R61, 0xc, R30, 0xfe, !PT ;  /* 0x0000000c3d0c7812 */ /* 0x000fc400078efe1e */
[----:B------:R-:W-:Y:S02]  /*0540*/  LEA.HI R4, R45, R7, RZ, 0x8 ;  /* 0x000000072d047211 */ /* 0x000fe400078f40ff */
[----:B------:R-:W-:Y:S02]  /*0550*/  LOP3.LUT R3, R3, 0xffffff00, RZ, 0xc0, !PT ;  /* 0xffffff0003037812 */ /* 0x000fe400078ec0ff */
[----:B------:R-:W-:Y:S02]  /*0560*/  IADD3 R2, R8, -R2, RZ ;  /* 0x8000000208027210 */ /* 0x000fe40007ffe0ff */
[----:B------:R-:W-:Y:S02]  /*0570*/  LOP3.LUT R8, R61, 0x10, R30, 0xfe, !PT ;  /* 0x000000103d087812 */ /* 0x000fe400078efe1e */
[----:B------:R-:W-:Y:S02]  /*0580*/  LEA.HI R5, R45, R12, RZ, 0x8 ;  /* 0x0000000c2d057211 */ /* 0x000fe400078f40ff */
[----:B------:R-:W-:-:S02]  /*0590*/  LOP3.LUT R4, R4, 0xffffff00, RZ, 0xc0, !PT ;  /* 0xffffff0004047812 */ /* 0x000fc400078ec0ff */
[----:B------:R-:W-:Y:S02]  /*05a0*/  IADD3 R3, R10, -R3, RZ ;  /* 0x800000030a037210 */ /* 0x000fe40007ffe0ff */
[----:B------:R-:W-:Y:S02]  /*05b0*/  LOP3.LUT R10, R61, 0x14, R30, 0xfe, !PT ;  /* 0x000000143d0a7812 */ /* 0x000fe400078efe1e */
[----:B------:R-:W-:Y:S02]  /*05c0*/  LEA.HI R6, R45, R8, RZ, 0x8 ;  /* 0x000000082d067211 */ /* 0x000fe400078f40ff */
[----:B------:R-:W-:Y:S02]  /*05d0*/  LOP3.LUT R5, R5, 0xffffff00, RZ, 0xc0, !PT ;  /* 0xffffff0005057812 */ /* 0x000fe400078ec0ff */
[----:B------:R-:W-:Y:S02]  /*05e0*/  IADD3 R4, R7, -R4, RZ ;  /* 0x8000000407047210 */ /* 0x000fe40007ffe0ff */
[----:B------:R-:W-:-:S02]  /*05f0*/  LEA.HI R7, R45, R10, RZ, 0x8 ;  /* 0x0000000a2d077211 */ /* 0x000fc400078f40ff */
[----:B------:R-:W-:Y:S02]  /*0600*/  LOP3.LUT R6, R6, 0xffffff00, RZ, 0xc0, !PT ;  /* 0xffffff0006067812 */ /* 0x000fe400078ec0ff */
[----:B------:R-:W-:Y:S02]  /*0610*/  IADD3 R5, R12, -R5, RZ ;  /* 0x800000050c057210 */ /* 0x000fe40007ffe0ff */
[C-C-:B------:R-:W-:Y:S02]  /*0620*/  LOP3.LUT R11, R61.reuse, 0x18, R30.reuse, 0xfe, !PT ;  /* 0x000000183d0b7812 */ /* 0x140fe400078efe1e */
[--C-:B------:R-:W-:Y:S02]  /*0630*/  LOP3.LUT R12, R61, 0x1c, R30.reuse, 0xfe, !PT ;  /* 0x0000001c3d0c7812 */ /* 0x100fe400078efe1e */
[----:B------:R-:W-:Y:S02]  /*0640*/  LOP3.LUT R7, R7, 0xffffff00, RZ, 0xc0, !PT ;  /* 0xffffff0007077812 */ /* 0x000fe400078ec0ff */
[----:B------:R-:W-:-:S02]  /*0650*/  LOP3.LUT R13, R61, 0x20, R30, 0xfe, !PT ;  /* 0x000000203d0d7812 */ /* 0x000fc400078efe1e */
[----:B------:R-:W-:Y:S02]  /*0660*/  IADD3 R6, R8, -R6, RZ ;  /* 0x8000000608067210 */ /* 0x000fe40007ffe0ff */
[C---:B------:R-:W-:Y:S02]  /*0670*/  LEA.HI R8, R45.reuse, R11, RZ, 0x8 ;  /* 0x0000000b2d087211 */ /* 0x040fe400078f40ff */
[C---:B------:R-:W-:Y:S02]  /*0680*/  LEA.HI R9, R45.reuse, R12, RZ, 0x8 ;  /* 0x0000000c2d097211 */ /* 0x040fe400078f40ff */
[----:B------:R-:W-:Y:S02]  /*0690*/  IADD3 R7, R10, -R7, RZ ;  /* 0x800000070a077210 */ /* 0x000fe40007ffe0ff */
[----:B------:R-:W-:Y:S02]  /*06a0*/  LEA.HI R10, R45, R13, RZ, 0x8 ;  /* 0x0000000d2d0a7211 */ /* 0x000fe400078f40ff */
[----:B------:R-:W-:-:S02]  /*06b0*/  LOP3.LUT R8, R8, 0xffffff00, RZ, 0xc0, !PT ;  /* 0xffffff0008087812 */ /* 0x000fc400078ec0ff */
[----:B------:R-:W-:Y:S02]  /*06c0*/  LOP3.LUT R9, R9, 0xffffff00, RZ, 0xc0, !PT ;  /* 0xffffff0009097812 */ /* 0x000fe400078ec0ff */
[C-C-:B------:R-:W-:Y:S02]  /*06d0*/  LOP3.LUT R16, R61.reuse, 0x24, R30.reuse, 0xfe, !PT ;  /* 0x000000243d107812 */ /* 0x140fe400078efe1e */
[----:B------:R-:W-:Y:S02]  /*06e0*/  LOP3.LUT R10, R10, 0xffffff00, RZ, 0xc0, !PT ;  /* 0xffffff000a0a7812 */ /* 0x000fe400078ec0ff */
[C-C-:B------:R-:W-:Y:S02]  /*06f0*/  LOP3.LUT R17, R61.reuse, 0x28, R30.reuse, 0xfe, !PT ;  /* 0x000000283d117812 */ /* 0x140fe400078efe1e */
[----:B------:R-:W-:Y:S02]  /*0700*/  LOP3.LUT R18, R61, 0x2c, R30, 0xfe, !PT ;  /* 0x0000002c3d127812 */ /* 0x000fe400078efe1e */
[----:B------:R-:W-:-:S02]  /*0710*/  IADD3 R8, R11, -R8, RZ ;  /* 0x800000080b087210 */ /* 0x000fc40007ffe0ff */
[----:B------:R-:W-:Y:S02]  /*0720*/  IADD3 R9, R12, -R9, RZ ;  /* 0x800000090c097210 */ /* 0x000fe40007ffe0ff */
[----:B------:R-:W-:Y:S02]  /*0730*/  LEA.HI R11, R45, R16, RZ, 0x8 ;  /* 0x000000102d0b7211 */ /* 0x000fe400078f40ff */
[----:B------:R-:W-:Y:S02]  /*0740*/  IADD3 R10, R13, -R10, RZ ;  /* 0x8000000a0d0a7210 */ /* 0x000fe40007ffe0ff */
[C---:B------:R-:W-:Y:S02]  /*0750*/  LEA.HI R12, R45.reuse, R17, RZ, 0x8 ;  /* 0x000000112d0c7211 */ /* 0x040fe400078f40ff */
[----:B------:R-:W-:Y:S02]  /*0760*/  LEA.HI R13, R45, R18, RZ, 0x8 ;  /* 0x000000122d0d7211 */ /* 0x000fe400078f40ff */
[----:B------:R-:W-:-:S02]  /*0770*/  LOP3.LUT R11, R11, 0xffffff00, RZ, 0xc0, !PT ;  /* 0xffffff000b0b7812 */ /* 0x000fc400078ec0ff */
[----:B------:R-:W-:Y:S02]  /*0780*/  LOP3.LUT R12, R12, 0xffffff00, RZ, 0xc0, !PT ;  /* 0xffffff000c0c7812 */ /* 0x000fe400078ec0ff */
[--C-:B------:R-:W-:Y:S02]  /*0790*/  LOP3.LUT R19, R61, 0x30, R30.reuse, 0xfe, !PT ;  /* 0x000000303d137812 */ /* 0x100fe400078efe1e */
[----:B------:R-:W-:Y:S02]  /*07a0*/  LOP3.LUT R14, R13, 0xffffff00, RZ, 0xc0, !PT ;  /* 0xffffff000d0e7812 */ /* 0x000fe400078ec0ff */
[----:B------:R-:W-:Y:S02]  /*07b0*/  IADD3 R13, R16, -R11, RZ ;  /* 0x8000000b100d7210 */ /* 0x000fe40007ffe0ff */
[----:B------:R-:W-:Y:S02]  /*07c0*/  IADD3 R11, R17, -R12, RZ ;  /* 0x8000000c110b7210 */ /* 0x000fe40007ffe0ff */
[----:B------:R-:W-:-:S02]  /*07d0*/  LOP3.LUT R22, R61, 0x3c, R30, 0xfe, !PT ;  /* 0x0000003c3d167812 */ /* 0x000fc400078efe1e */
[----:B------:R-:W-:Y:S02]  /*07e0*/  LEA.HI R15, R45, R19, RZ, 0x8 ;  /* 0x000000132d0f7211 */ /* 0x000fe400078f40ff */
[----:B------:R-:W-:Y:S02]  /*07f0*/  IADD3 R12, R18, -R14, RZ ;  /* 0x8000000e120c7210 */ /* 0x000fe40007ffe0ff */
[----:B------:R-:W-:Y:S02]  /*0800*/  LOP3.LUT R18, R61, 0x34, R30, 0xfe, !PT ;  /* 0x000000343d127812 */ /* 0x000fe400078efe1e */
[----:B------:R-:W-:Y:S02]  /*0810*/  LEA.HI R17, R45, R22, RZ, 0x8 ;  /* 0x000000162d117211 */ /* 0x000fe400078f40ff */
[----:B------:R-:W-:Y:S02]  /*0820*/  LOP3.LUT R14, R15, 0xffffff00, RZ, 0xc0, !PT ;  /* 0xffffff000f0e7812 */ /* 0x000fe400078ec0ff */
[----:B------:R-:W-:-:S02]  /*0830*/  LEA.HI R15, R45, R18, RZ, 0x8 ;  /* 0x000000122d0f7211 */ /* 0x000fc400078f40ff */
[----:B------:R-:W-:Y:S02]  /*0840*/  LOP3.LUT R17, R17, 0xffffff00, RZ, 0xc0, !PT ;  /* 0xffffff0011117812 */ /* 0x000fe400078ec0ff */
[----:B------:R-:W-:Y:S02]  /*0850*/  LOP3.LUT R15, R15, 0xffffff00, RZ, 0xc0, !PT ;  /* 0xffffff000f0f7812 */ /* 0x000fe400078ec0ff */
[C-C-:B------:R-:W-:Y:S02]  /*0860*/  LOP3.LUT R21, R61.reuse, 0x40, R30.reuse, 0xfe, !PT ;  /* 0x000000403d157812 */ /* 0x140fe400078efe1e */
[C-C-:B------:R-:W-:Y:S02]  /*0870*/  LOP3.LUT R20, R61.reuse, 0x38, R30.reuse, 0xfe, !PT ;  /* 0x000000383d147812 */ /* 0x140fe400078efe1e */
[----:B------:R-:W-:Y:S02]  /*0880*/  IADD3 R17, R22, -R17, RZ ;  /* 0x8000001116117210 */ /* 0x000fe40007ffe0ff */
[----:B------:R-:W-:-:S02]  /*0890*/  LOP3.LUT R22, R61, 0x44, R30, 0xfe, !PT ;  /* 0x000000443d167812 */ /* 0x000fc400078efe1e */
[----:B------:R-:W-:Y:S02]  /*08a0*/  IADD3 R15, R18, -R15, RZ ;  /* 0x8000000f120f7210 */ /* 0x000fe40007ffe0ff */
[----:B------:R-:W-:Y:S02]  /*08b0*/  LEA.HI R18, R45, R21, RZ, 0x8 ;  /* 0x000000152d127211 */ /* 0x000fe400078f40ff */
[----:B------:R-:W-:Y:S02]  /*08c0*/  IADD3 R14, R19, -R14, RZ ;  /* 0x8000000e130e7210 */ /* 0x000fe40007ffe0ff */
[C---:B------:R-:W-:Y:S02]  /*08d0*/  LEA.HI R16, R45.reuse, R20, RZ, 0x8 ;  /* 0x000000142d107211 */ /* 0x040fe400078f40ff */
[----:B------:R-:W-:Y:S02]  /*08e0*/  LEA.HI R19, R45, R22, RZ, 0x8 ;  /* 0x000000162d137211 */ /* 0x000fe400078f40ff */
[----:B------:R-:W-:-:S02]  /*08f0*/  LOP3.LUT R18, R18, 0xffffff00, RZ, 0xc0, !PT ;  /* 0xffffff0012127812 */ /* 0x000fc400078ec0ff */
[----:B------:R-:W-:Y:S02]  /*0900*/  LOP3.LUT R16, R16, 0xffffff00, RZ, 0xc0, !PT ;  /* 0xffffff0010107812 */ /* 0x000fe400078ec0ff */
[C-C-:B------:R-:W-:Y:S02]  /*0910*/  LOP3.LUT R24, R61.reuse, 0x4c, R30.reuse, 0xfe, !PT ;  /* 0x0000004c3d187812 */ /* 0x140fe400078efe1e */
[--C-:B------:R-:W-:Y:S02]  /*0920*/  LOP3.LUT R23, R61, 0x48, R30.reuse, 0xfe, !PT ;  /* 0x000000483d177812 */ /* 0x100fe400078efe1e */
[----:B------:R-:W-:Y:S02]  /*0930*/  LOP3.LUT R19, R19, 0xffffff00, RZ, 0xc0, !PT ;  /* 0xffffff0013137812 */ /* 0x000fe400078ec0ff */
[----:B------:R-:W-:Y:S02]  /*0940*/  LOP3.LUT R25, R61, 0x50, R30, 0xfe, !PT ;  /* 0x000000503d197812 */ /* 0x000fe400078efe1e */
[----:B------:R-:W-:-:S02]  /*0950*/  IADD3 R18, R21, -R18, RZ ;  /* 0x8000001215127210 */ /* 0x000fc40007ffe0ff */
        /* <DEDUP_REMOVED lines=8> */
[C-C-:B------:R-:W-:Y:S02]  /*09e0*/  LOP3.LUT R28, R61.reuse, 0x54, R30.reuse, 0xfe, !PT ;  /* 0x000000543d1c7812 */ /* 0x140fe400078efe1e */
[----:B------:R-:W-:Y:S02]  /*09f0*/  LOP3.LUT R22, R22, 0xffffff00, RZ, 0xc0, !PT ;  /* 0xffffff0016167812 */ /* 0x000fe400078ec0ff */
[----:B------:R-:W-:Y:S02]  /*0a00*/  LOP3.LUT R29, R61, 0x5c, R30, 0xfe, !PT ;  /* 0x0000005c3d1d7812 */ /* 0x000fe400078efe1e */
[----:B------:R-:W-:-:S02]  /*0a10*/  SHF.L.U32 R33, R33, 0x6, RZ ;  /* 0x0000000621217819 */ /* 0x000fc400000006ff */
[----:B------:R-:W-:Y:S02]  /*0a20*/  IADD3 R21, R24, -R21, RZ ;  /* 0x8000001518157210 */ /* 0x000fe40007ffe0ff */
[----:B------:R-:W-:Y:S02]  /*0a30*/  IADD3 R20, R23, -R20, RZ ;  /* 0x8000001417147210 */ /* 0x000fe40007ffe0ff */
[C---:B------:R-:W-:Y:S02]  /*0a40*/  LEA.HI R24, R45.reuse, R27, RZ, 0x8 ;  /* 0x0000001b2d187211 */ /* 0x040fe400078f40ff */
[----:B------:R-:W-:Y:S02]  /*0a50*/  LEA.HI R23, R45, R28, RZ, 0x8 ;  /* 0x0000001c2d177211 */ /* 0x000fe400078f40ff */
[----:B------:R-:W-:Y:S02]  /*0a60*/  IADD3 R22, R25, -R22, RZ ;  /* 0x8000001619167210 */ /* 0x000fe40007ffe0ff */
[----:B------:R-:W-:-:S02]  /*0a70*/  LEA.HI R25, R45, R29, RZ, 0x8 ;  /* 0x0000001d2d197211 */ /* 0x000fc400078f40ff */
[----:B------:R-:W-:Y:S02]  /*0a80*/  LOP3.LUT R80, R33, R30, RZ, 0xfc, !PT ;  /* 0x0000001e21507212 */ /* 0x000fe400078efcff */
[----:B------:R-:W-:Y:S02]  /*0a90*/  LOP3.LUT R24, R24, 0xffffff00, RZ, 0xc0, !PT ;  /* 0xffffff0018187812 */ /* 0x000fe400078ec0ff */
[----:B------:R-:W-:Y:S01]  /*0aa0*/  LOP3.LUT R23, R23, 0xffffff00, RZ, 0xc0, !PT ;  /* 0xffffff0017177812 */ /* 0x000fe200078ec0ff */
[----:B------:R2:W-:Y:S01]  /*0ab0*/  STL [R1+0x2c0], R80 ;  /* 0x0002c05001007387 */ /* 0x0005e20000100800 */
[----:B------:R-:W-:Y:S02]  /*0ac0*/  LOP3.LUT R38, R61, 0x60, R30, 0xfe, !PT ;  /* 0x000000603d267812 */ /* 0x000fe400078efe1e */
[----:B------:R-:W-:Y:S02]  /*0ad0*/  LOP3.LUT R26, R25, 0xffffff00, RZ, 0xc0, !PT ;  /* 0xffffff00191a7812 */ /* 0x000fe400078ec0ff */
[----:B------:R-:W-:-:S02]  /*0ae0*/  IABS R35, R80 ;  /* 0x0000005000237213 */ /* 0x000fc40000000000 */
[C-C-:B------:R-:W-:Y:S02]  /*0af0*/  LOP3.LUT R37, R61.reuse, 0x64, R30.reuse, 0xfe, !PT ;  /* 0x000000643d257812 */ /* 0x140fe400078efe1e */
[----:B------:R-:W-:Y:S02]  /*0b00*/  LOP3.LUT R40, R61, 0x68, R30, 0xfe, !PT ;  /* 0x000000683d287812 */ /* 0x000fe400078efe1e */
[----:B------:R-:W-:Y:S02]  /*0b10*/  IADD3 R24, R27, -R24, RZ ;  /* 0x800000181b187210 */ /* 0x000fe40007ffe0ff */
[----:B------:R-:W-:Y:S02]  /*0b20*/  IADD3 R25, R28, -R23, RZ ;  /* 0x800000171c197210 */ /* 0x000fe40007ffe0ff */
[----:B------:R-:W-:Y:S02]  /*0b30*/  LEA.HI R27, R45, R38, RZ, 0x8 ;  /* 0x000000262d1b7211 */ /* 0x000fe400078f40ff */
[----:B------:R-:W-:Y:S01]  /*0b40*/  IADD3 R23, R29, -R26, RZ ;  /* 0x8000001a1d177210 */ /* 0x000fe20007ffe0ff */
[----:B------:R-:W-:Y:S01]  /*0b50*/  IMAD.HI.U32 R26, R32, R35, RZ ;  /* 0x00000023201a7227 */ /* 0x000fe200078e00ff */
[----:B------:R-:W-:-:S02]  /*0b60*/  LEA.HI R28, R45, R37, RZ, 0x8 ;  /* 0x000000252d1c7211 */ /* 0x000fc400078f40ff */
[----:B------:R-:W-:Y:S02]  /*0b70*/  LOP3.LUT R39, R61, 0x6c, R30, 0xfe, !PT ;  /* 0x0000006c3d277812 */ /* 0x000fe400078efe1e */
[----:B------:R-:W-:Y:S02]  /*0b80*/  LEA.HI R29, R45, R40, RZ, 0x8 ;  /* 0x000000282d1d7211 */ /* 0x000fe400078f40ff */
[----:B------:R-:W-:Y:S02]  /*0b90*/  LOP3.LUT R27, R27, 0xffffff00, RZ, 0xc0, !PT ;  /* 0xffffff001b1b7812 */ /* 0x000fe400078ec0ff */
[----:B------:R-:W-:Y:S02]  /*0ba0*/  LOP3.LUT R28, R28, 0xffffff00, RZ, 0xc0, !PT ;  /* 0xffffff001c1c7812 */ /* 0x000fe400078ec0ff */
[----:B------:R-:W-:Y:S02]  /*0bb0*/  LEA.HI R34, R45, R39, RZ, 0x8 ;  /* 0x000000272d227211 */ /* 0x000fe400078f40ff */
[----:B------:R-:W-:-:S02]  /*0bc0*/  LOP3.LUT R29, R29, 0xffffff00, RZ, 0xc0, !PT ;  /* 0xffffff001d1d7812 */ /* 0x000fc400078ec0ff */
[----:B------:R-:W-:Y:S02]  /*0bd0*/  IADD3 R36, -R26, RZ, RZ ;  /* 0x000000ff1a247210 */ /* 0x000fe40007ffe1ff */
[----:B------:R-:W-:Y:S02]  /*0be0*/  LOP3.LUT R79, R33, 0x4, R30, 0xfe, !PT ;  /* 0x00000004214f7812 */ /* 0x000fe400078efe1e */
[----:B------:R-:W-:Y:S02]  /*0bf0*/  IADD3 R26, R38, -R27, RZ ;  /* 0x8000001b261a7210 */ /* 0x000fe40007ffe0ff */
[----:B------:R-:W-:Y:S01]  /*0c00*/  IADD3 R27, R37, -R28, RZ ;  /* 0x8000001c251b7210 */ /* 0x000fe20007ffe0ff */
[----:B------:R-:W-:Y:S01]  /*0c10*/  STL [R1+0x2bc], R79 ;  /* 0x0002bc4f01007387 */ /* 0x000fe20000100800 */
[----:B------:R-:W-:Y:S02]  /*0c20*/  LOP3.LUT R34, R34, 0xffffff00, RZ, 0xc0, !PT ;  /* 0xffffff0022227812 */ /* 0x000fe400078ec0ff */
[----:B------:R-:W-:-:S02]  /*0c30*/  IADD3 R28, R40, -R29, RZ ;  /* 0x8000001d281c7210 */ /* 0x000fc40007ffe0ff */
[C-C-:B------:R-:W-:Y:S02]  /*0c40*/  LOP3.LUT R78, R33.reuse, 0x8, R30.reuse, 0xfe, !PT ;  /* 0x00000008214e7812 */ /* 0x140fe400078efe1e */
[C-C-:B------:R-:W-:Y:S02]  /*0c50*/  LOP3.LUT R77, R33.reuse, 0xc, R30.reuse, 0xfe, !PT ;  /* 0x0000000c214d7812 */ /* 0x140fe400078efe1e */
[C-C-:B------:R-:W-:Y:S01]  /*0c60*/  LOP3.LUT R75, R33.reuse, 0x14, R30.reuse, 0xfe, !PT ;  /* 0x00000014214b7812 */ /* 0x140fe200078efe1e */
[----:B------:R-:W-:Y:S01]  /*0c70*/  STL [R1+0x2b8], R78 ;  /* 0x0002b84e01007387 */ /* 0x000fe20000100800 */
[----:B------:R-:W-:Y:S02]  /*0c80*/  IABS R40, R79 ;  /* 0x0000004f00287213 */ /* 0x000fe40000000000 */
[----:B------:R-:W-:Y:S01]  /*0c90*/  LOP3.LUT R76, R33, 0x10, R30, 0xfe, !PT ;  /* 0x00000010214c7812 */ /* 0x000fe200078efe1e */
[----:B------:R-:W-:Y:S01]  /*0ca0*/  STL [R1+0x2b4], R77 ;  /* 0x0002b44d01007387 */ /* 0x000fe20000100800 */
[----:B------:R-:W-:Y:S01]  /*0cb0*/  IADD3 R29, R39, -R34, RZ ;  /* 0x80000022271d7210 */ /* 0x000fe20007ffe0ff */
[C---:B------:R-:W-:Y:S01]  /*0cc0*/  IMAD R34, R31.reuse, R36, R35 ;  /* 0x000000241f227224 */ /* 0x040fe200078e0223 */
[----:B------:R-:W-:Y:S01]  /*0cd0*/  IABS R41, R78 ;  /* 0x0000004e00297213 */ /* 0x000fe20000000000 */
[C---:B------:R-:W-:Y:S01]  /*0ce0*/  IMAD.HI.U32 R35, R32.reuse, R40, RZ ;  /* 0x0000002820237227 */ /* 0x040fe200078e00ff */
[----:B------:R-:W-:Y:S01]  /*0cf0*/  IABS R43, R77 ;  /* 0x0000004d002b7213 */ /* 0x000fe20000000000 */
[----:B------:R-:W-:Y:S01]  /*0d00*/  STL [R1+0x2b0], R76 ;  /* 0x0002b04c01007387 */ /* 0x000fe20000100800 */
[----:B------:R-:W-:Y:S01]  /*0d10*/  IABS R47, R75 ;  /* 0x0000004b002f7213 */ /* 0x000fe20000000000 */
[C---:B------:R-:W-:Y:S01]  /*0d20*/  IMAD.HI.U32 R36, R32.reuse, R41, RZ ;  /* 0x0000002920247227 */ /* 0x040fe200078e00ff */
[----:B------:R-:W-:Y:S01]  /*0d30*/  IABS R46, R76 ;  /* 0x0000004c002e7213 */ /* 0x000fe20000000000 */
[----:B------:R-:W-:Y:S01]  /*0d40*/  STL [R1+0x2ac], R75 ;  /* 0x0002ac4b01007387 */ /* 0x000fe20000100800 */
[----:B------:R-:W-:Y:S01]  /*0d50*/  ISETP.GT.U32.AND P0, PT, R31, R34, PT ;  /* 0x000000221f00720c */ /* 0x000fe20003f04070 */
[----:B------:R-:W-:Y:S01]  /*0d60*/  IMAD.HI.U32 R37, R32, R43, RZ ;  /* 0x0000002b20257227 */ /* 0x000fe200078e00ff */
[----:B------:R-:W-:-:S02]  /*0d70*/  IADD3 R35, -R35, RZ, RZ ;  /* 0x000000ff23237210 */ /* 0x000fc40007ffe1ff */
[C-C-:B------:R-:W-:Y:S01]  /*0d80*/  LOP3.LUT R71, R33.reuse, 0x24, R30.reuse, 0xfe, !PT ;  /* 0x0000002421477812 */ /* 0x140fe200078efe1e */
[----:B------:R-:W-:Y:S01]  /*0d90*/  IMAD.HI.U32 R39, R32, R47, RZ ;  /* 0x0000002f20277227 */ /* 0x000fe200078e00ff */
[----:B------:R-:W-:Y:S02]  /*0da0*/  LOP3.LUT R69, R33, 0x28, R30, 0xfe, !PT ;  /* 0x0000002821457812 */ /* 0x000fe400078efe1e */
[----:B------:R-:W-:Y:S01]  /*0db0*/  IADD3 R42, -R36, RZ, RZ ;  /* 0x000000ff242a7210 */ /* 0x000fe20007ffe1ff */
[----:B------:R-:W-:Y:S01]  /*0dc0*/  IMAD.HI.U32 R38, R32, R46, RZ ;  /* 0x0000002e20267227 */ /* 0x000fe200078e00ff */
[----:B------:R-:W-:Y:S02]  /*0dd0*/  IADD3 R44, -R37, RZ, RZ ;  /* 0x000000ff252c7210 */ /* 0x000fe40007ffe1ff */
[----:B------:R-:W-:Y:S01]  /*0de0*/  IADD3 R48, -R39, RZ, RZ ;  /* 0x000000ff27307210 */ /* 0x000fe20007ffe1ff */
[C---:B------:R-:W-:Y:S01]  /*0df0*/  IMAD R36, R31.reuse, R35, R40 ;  /* 0x000000231f247224 */ /* 0x040fe200078e0228 */
[----:B------:R-:W-:Y:S01]  /*0e00*/  IADD3 R37, -R38, RZ, RZ ;  /* 0x000000ff26257210 */ /* 0x000fe20007ffe1ff */
[C---:B------:R-:W-:Y:S01]  /*0e10*/  IMAD R38, R31.reuse, R42, R41 ;  /* 0x0000002a1f267224 */ /* 0x040fe200078e0229 */
[----:B------:R-:W-:Y:S01]  /*0e20*/  IABS R52, R71 ;  /* 0x0000004700347213 */ /* 0x000fe20000000000 */
[----:B------:R-:W-:Y:S01]  /*0e30*/  IMAD R40, R31, R44, R43 ;  /* 0x0000002c1f287224 */ /* 0x000fe200078e022b */
[----:B------:R-:W-:Y:S01]  /*0e40*/  LOP3.LUT R73, R33, 0x1c, R30, 0xfe, !PT ;  /* 0x0000001c21497812 */ /* 0x000fe200078efe1e */
[C---:B------:R-:W-:Y:S01]  /*0e50*/  IMAD R44, R31.reuse, R48, R47 ;  /* 0x000000301f2c7224 */ /* 0x040fe200078e022f */
[----:B------:R-:W-:Y:S01]  /*0e60*/  IABS R54, R69 ;  /* 0x0000004500367213 */ /* 0x000fe20000000000 */
[----:B------:R-:W-:Y:S01]  /*0e70*/  IMAD R42, R31, R37, R46 ;  /* 0x000000251f2a7224 */ /* 0x000fe200078e022e */
[C-C-:B------:R-:W-:Y:S01]  /*0e80*/  LOP3.LUT R74, R33.reuse, 0x18, R30.reuse, 0xfe, !PT ;  /* 0x00000018214a7812 */ /* 0x140fe200078efe1e */
[----:B------:R-:W-:Y:S01]  /*0e90*/  IMAD.HI.U32 R41, R32, R52, RZ ;  /* 0x0000003420297227 */ /* 0x000fe200078e00ff */
[----:B------:R-:W-:-:S02]  /*0ea0*/  LOP3.LUT R72, R33, 0x20, R30, 0xfe, !PT ;  /* 0x0000002021487812 */ /* 0x000fc400078efe1e */
[----:B------:R-:W-:Y:S01]  /*0eb0*/  IABS R48, R73 ;  /* 0x0000004900307213 */ /* 0x000fe20000000000 */
[C---:B------:R-:W-:Y:S01]  /*0ec0*/  IMAD.HI.U32 R43, R32.reuse, R54, RZ ;  /* 0x00000036202b7227 */ /* 0x040fe200078e00ff */
[C---:B------:R-:W-:Y:S01]  /*0ed0*/  ISETP.GT.U32.AND P1, PT, R31.reuse, R36, PT ;  /* 0x000000241f00720c */ /* 0x040fe20003f24070 */
[----:B------:R-:W-:Y:S01]  /*0ee0*/  STL [R1+0x2a8], R74 ;  /* 0x0002a84a01007387 */ /* 0x000fe20000100800 */
[----:B------:R-:W-:Y:S01]  /*0ef0*/  IABS R46, R74 ;  /* 0x0000004a002e7213 */ /* 0x000fe20000000000 */
[----:B------:R-:W-:Y:S01]  /*0f00*/  IMAD.HI.U32 R37, R32, R48, RZ ;  /* 0x0000003020257227 */ /* 0x000fe200078e00ff */
[----:B------:R-:W-:Y:S01]  /*0f10*/  @!P0 IADD3 R34, R34, -R31, RZ ;  /* 0x8000001f22228210 */ /* 0x000fe20007ffe0ff */
[----:B------:R-:W-:Y:S01]  /*0f20*/  STL [R1+0x2a4], R73 ;  /* 0x0002a44901007387 */ /* 0x000fe20000100800 */
[----:B------:R-:W-:Y:S01]  /*0f30*/  IABS R50, R72 ;  /* 0x0000004800327213 */ /* 0x000fe20000000000 */
[C---:B------:R-:W-:Y:S01]  /*0f40*/  IMAD.HI.U32 R35, R32.reuse, R46, RZ ;  /* 0x0000002e20237227 */ /* 0x040fe200078e00ff */
[----:B------:R-:W-:Y:S01]  /*0f50*/  ISETP.GT.U32.AND P2, PT, R31, R38, PT ;  /* 0x000000261f00720c */ /* 0x000fe20003f44070 */
[----:B------:R-:W-:Y:S01]  /*0f60*/  STL [R1+0x2a0], R72 ;  /* 0x0002a04801007387 */ /* 0x000fe20000100800 */
[----:B------:R-:W-:Y:S01]  /*0f70*/  IADD3 R41, -R41, RZ, RZ ;  /* 0x000000ff29297210 */ /* 0x000fe20007ffe1ff */
[----:B------:R-:W-:Y:S01]  /*0f80*/  IMAD.HI.U32 R39, R32, R50, RZ ;  /* 0x0000003220277227 */ /* 0x000fe200078e00ff */
[----:B------:R-:W-:Y:S01]  /*0f90*/  IADD3 R43, -R43, RZ, RZ ;  /* 0x000000ff2b2b7210 */ /* 0x000fe20007ffe1ff */
[----:B------:R-:W-:Y:S01]  /*0fa0*/  STL [R1+0x29c], R71 ;  /* 0x00029c4701007387 */ /* 0x000fe20000100800 */
[C---:B------:R-:W-:Y:S01]  /*0fb0*/  ISETP.GT.U32.AND P4, PT, R31.reuse, R34, PT ;  /* 0x000000221f00720c */ /* 0x040fe20003f84070 */
[----:B------:R-:W-:Y:S01]  /*0fc0*/  IMAD R52, R31, R41, R52 ;  /* 0x000000291f347224 */ /* 0x000fe200078e0234 */
[----:B------:R-:W-:Y:S01]  /*0fd0*/  LOP3.LUT R67, R33, 0x2c, R30, 0xfe, !PT ;  /* 0x0000002c21437812 */ /* 0x000fe200078efe1e */
[----:B------:R-:W-:Y:S01]  /*0fe0*/  IMAD R54, R31, R43, R54 ;  /* 0x0000002b1f367224 */ /* 0x000fe200078e0236 */
[C-C-:B------:R-:W-:Y:S01]  /*0ff0*/  LOP3.LUT R59, R33.reuse, 0x30, R30.reuse, 0xfe, !PT ;  /* 0x00000030213b7812 */ /* 0x140fe200078efe1e */
[----:B------:R-:W-:Y:S01]  /*1000*/  STL [R1+0x298], R69 ;  /* 0x0002984501007387 */ /* 0x000fe20000100800 */
[----:B------:R-:W-:-:S02]  /*1010*/  LOP3.LUT R57, R33, 0x34, R30, 0xfe, !PT ;  /* 0x0000003421397812 */ /* 0x000fc400078efe1e */
[----:B------:R-:W-:Y:S01]  /*1020*/  IADD3 R37, -R37, RZ, RZ ;  /* 0x000000ff25257210 */ /* 0x000fe20007ffe1ff */
[----:B------:R3:W-:Y:S01]  /*1030*/  STL [R1+0x294], R67 ;  /* 0x0002944301007387 */ /* 0x0007e20000100800 */
[----:B------:R-:W-:Y:S02]  /*1040*/  LOP3.LUT R53, R33, 0x38, R30, 0xfe, !PT ;  /* 0x0000003821357812 */ /* 0x000fe400078efe1e */
[----:B------:R-:W-:Y:S01]  /*1050*/  IADD3 R35, -R35, RZ, RZ ;  /* 0x000000ff23237210 */ /* 0x000fe20007ffe1ff */
[----:B------:R-:W-:Y:S01]  /*1060*/  IMAD R48, R31, R37, R48 ;  /* 0x000000251f307224 */ /* 0x000fe200078e0230 */
[----:B------:R-:W-:Y:S01]  /*1070*/  LOP3.LUT R55, R33, 0x3c, R30, 0xfe, !PT ;  /* 0x0000003c21377812 */ /* 0x000fe200078efe1e */
[----:B------:R-:W-:Y:S01]  /*1080*/  STL [R1+0x290], R59 ;  /* 0x0002903b01007387 */ /* 0x000fe20000100800 */
[----:B------:R-:W-:Y:S01]  /*1090*/  IABS R41, R67 ;  /* 0x0000004300297213 */ /* 0x000fe20000000000 */
[----:B------:R-:W-:Y:S01]  /*10a0*/  IMAD R46, R31, R35, R46 ;  /* 0x000000231f2e7224 */ /* 0x000fe200078e022e */
[----:B------:R-:W-:Y:S01]  /*10b0*/  IABS R43, R59 ;  /* 0x0000003b002b7213 */ /* 0x000fe20000000000 */
[----:B------:R-:W-:Y:S01]  /*10c0*/  STL [R1+0x28c], R57 ;  /* 0x00028c3901007387 */ /* 0x000fe20000100800 */
[----:B------:R-:W-:Y:S01]  /*10d0*/  IADD3 R39, -R39, RZ, RZ ;  /* 0x000000ff27277210 */ /* 0x000fe20007ffe1ff */
[----:B------:R-:W-:Y:S01]  /*10e0*/  IMAD.HI.U32 R33, R32, R41, RZ ;  /* 0x0000002920217227 */ /* 0x000fe200078e00ff */
[----:B------:R-:W-:Y:S01]  /*10f0*/  IABS R47, R57 ;  /* 0x00000039002f7213 */ /* 0x000fe20000000000 */
[----:B------:R4:W-:Y:S01]  /*1100*/  STL [R1+0x288], R53 ;  /* 0x0002883501007387 */ /* 0x0009e20000100800 */
[----:B------:R-:W-:Y:S01]  /*1110*/  @!P1 IADD3 R36, R36, -R31, RZ ;  /* 0x8000001f24249210 */ /* 0x000fe20007ffe0ff */
[----:B------:R-:W-:Y:S01]  /*1120*/  IMAD.HI.U32 R35, R32, R43, RZ ;  /* 0x0000002b20237227 */ /* 0x000fe200078e00ff */
[----:B------:R-:W-:Y:S01]  /*1130*/  IABS R49, R53 ;  /* 0x0000003500317213 */ /* 0x000fe20000000000 */
[----:B------:R5:W-:Y:S01]  /*1140*/  STL [R1+0x284], R55 ;  /* 0x0002843701007387 */ /* 0x000be20000100800 */
[----:B------:R-:W-:Y:S01]  /*1150*/  IABS R51, R55 ;  /* 0x0000003700337213 */ /* 0x000fe20000000000 */
[C---:B------:R-:W-:Y:S01]  /*1160*/  IMAD R50, R31.reuse, R39, R50 ;  /* 0x000000271f327224 */ /* 0x040fe200078e0232 */
[----:B------:R-:W-:Y:S01]  /*1170*/  @!P2 IADD3 R38, R38, -R31, RZ ;  /* 0x8000001f2626a210 */ /* 0x000fe20007ffe0ff */
[----:B------:R-:W-:Y:S01]  /*1180*/  IMAD.HI.U32 R37, R32, R47, RZ ;  /* 0x0000002f20257227 */ /* 0x000fe200078e00ff */
[----:B------:R-:W-:-:S02]  /*1190*/  ISETP.GT.U32.AND P5, PT, R31, R36, PT ;  /* 0x000000241f00720c */ /* 0x000fc40003fa4070 */
[----:B------:R-:W-:Y:S01]  /*11a0*/  @!P4 IADD3 R34, R34, -R31, RZ ;  /* 0x8000001f2222c210 */ /* 0x000fe20007ffe0ff */
[C---:B------:R-:W-:Y:S01]  /*11b0*/  IMAD.HI.U32 R39, R32.reuse, R49, RZ ;  /* 0x0000003120277227 */ /* 0x040fe200078e00ff */
[C---:B------:R-:W-:Y:S02]  /*11c0*/  ISETP.GT.U32.AND P6, PT, R31.reuse, R38, PT ;  /* 0x000000261f00720c */ /* 0x040fe40003fc4070 */
[C---:B------:R-:W-:Y:S01]  /*11d0*/  ISETP.GT.U32.AND P0, PT, R31.reuse, R40, PT ;  /* 0x000000281f00720c */ /* 0x040fe20003f04070 */
[----:B------:R-:W-:Y:S01]  /*11e0*/  IMAD.HI.U32 R32, R32, R51, RZ ;  /* 0x0000003320207227 */ /* 0x000fe200078e00ff */
[----:B------:R-:W-:Y:S02]  /*11f0*/  ISETP.GT.U32.AND P4, PT, R31, R48, PT ;  /* 0x000000301f00720c */ /* 0x000fe40003f84070 */
[----:B------:R-:W-:Y:S02]  /*1200*/  IADD3 R56, -R33, RZ, RZ ;  /* 0x000000ff21387210 */ /* 0x000fe40007ffe1ff */
[----:B------:R-:W-:-:S02]  /*1210*/  IADD3 R58, -R35, RZ, RZ ;  /* 0x000000ff233a7210 */ /* 0x000fc40007ffe1ff */
[----:B------:R-:W-:Y:S02]  /*1220*/  IADD3 R60, -R37, RZ, RZ ;  /* 0x000000ff253c7210 */ /* 0x000fe40007ffe1ff */
[----:B------:R-:W-:Y:S02]  /*1230*/  IADD3 R62, -R39, RZ, RZ ;  /* 0x000000ff273e7210 */ /* 0x000fe40007ffe1ff */
[----:B------:R-:W-:Y:S01]  /*1240*/  IADD3 R64, -R32, RZ, RZ ;  /* 0x000000ff20407210 */ /* 0x000fe20007ffe1ff */
[C---:B------:R-:W-:Y:S01]  /*1250*/  IMAD R32, R31.reuse, R56, R41 ;  /* 0x000000381f207224 */ /* 0x040fe200078e0229 */
[-C--:B------:R-:W-:Y:S01]  /*1260*/  @!P5 IADD3 R36, R36, -R31.reuse, RZ ;  /* 0x8000001f2424d210 */ /* 0x080fe20007ffe0ff */
[C---:B------:R-:W-:Y:S01]  /*1270*/  IMAD R56, R31.reuse, R58, R43 ;  /* 0x0000003a1f387224 */ /* 0x040fe200078e022b */
[C---:B------:R-:W-:Y:S01]  /*1280*/  ISETP.GT.U32.AND P1, PT, R31.reuse, R42, PT ;  /* 0x0000002a1f00720c */ /* 0x040fe20003f24070 */
[C---:B------:R-:W-:Y:S01]  /*1290*/  IMAD R58, R31.reuse, R60, R47 ;  /* 0x0000003c1f3a7224 */ /* 0x040fe200078e022f */
[C---:B------:R-:W-:Y:S01]  /*12a0*/  ISETP.GT.U32.AND P5, PT, R31.reuse, R50, PT ;  /* 0x000000321f00720c */ /* 0x040fe20003fa4070 */
[C---:B------:R-:W-:Y:S01]  /*12b0*/  IMAD R60, R31.reuse, R62, R49 ;  /* 0x0000003e1f3c7224 */ /* 0x040fe200078e0231 */
[-C--:B------:R-:W-:Y:S01]  /*12c0*/  @!P6 IADD3 R38, R38, -R31.reuse, RZ ;  /* 0x8000001f2626e210 */ /* 0x080fe20007ffe0ff */
[----:B------:R-:W-:Y:S01]  /*12d0*/  IMAD R62, R31, R64, R51 ;  /* 0x000000401f3e7224 */ /* 0x000fe200078e0233 */
[----:B------:R-:W-:-:S02]  /*12e0*/  @!P0 IADD3 R40, R40, -R31, RZ ;  /* 0x8000001f28288210 */ /* 0x000fc40007ffe0ff */
[----:B------:R-:W-:Y:S02]  /*12f0*/  @!P4 IADD3 R48, R48, -R31, RZ ;  /* 0x8000001f3030c210 */ /* 0x000fe40007ffe0ff */
[C---:B------:R-:W-:Y:S02]  /*1300*/  ISETP.GT.U32.AND P2, PT, R31.reuse, R44, PT ;  /* 0x0000002c1f00720c */ /* 0x040fe40003f44070 */
[C---:B------:R-:W-:Y:S02]  /*1310*/  ISETP.GT.U32.AND P3, PT, R31.reuse, R46, PT ;  /* 0x0000002e1f00720c */ /* 0x040fe40003f64070 */
[C---:B------:R-:W-:Y:S02]  /*1320*/  ISETP.GT.U32.AND P6, PT, R31.reuse, R52, PT ;  /* 0x000000341f00720c */ /* 0x040fe40003fc4070 */
[C---:B------:R-:W-:Y:S02]  /*1330*/  ISETP.GT.U32.AND P0, PT, R31.reuse, R54, PT ;  /* 0x000000361f00720c */ /* 0x040fe40003f04070 */
[----:B------:R-:W-:-:S02]  /*1340*/  ISETP.GT.U32.AND P4, PT, R31, R60, PT ;  /* 0x0000003c1f00720c */ /* 0x000fc40003f84070 */
[-C--:B------:R-:W-:Y:S02]  /*1350*/  @!P1 IADD3 R42, R42, -R31.reuse, RZ ;  /* 0x8000001f2a2a9210 */ /* 0x080fe40007ffe0ff */
[-C--:B------:R-:W-:Y:S02]  /*1360*/  @!P5 IADD3 R50, R50, -R31.reuse, RZ ;  /* 0x8000001f3232d210 */ /* 0x080fe40007ffe0ff */
[----:B------:R-:W-:Y:S02]  /*1370*/  ISETP.GT.U32.AND P5, PT, R31, R62, PT ;  /* 0x0000003e1f00720c */ /* 0x000fe40003fa4070 */
[-C--:B------:R-:W-:Y:S02]  /*1380*/  @!P2 IADD3 R44, R44, -R31.reuse, RZ ;  /* 0x8000001f2c2ca210 */ /* 0x080fe40007ffe0ff */
[-C--:B------:R-:W-:Y:S02]  /*1390*/  @!P3 IADD3 R46, R46, -R31.reuse, RZ ;  /* 0x8000001f2e2eb210 */ /* 0x080fe40007ffe0ff */
[----:B------:R-:W-:-:S02]  /*13a0*/  @!P6 IADD3 R52, R52, -R31, RZ ;  /* 0x8000001f3434e210 */ /* 0x000fc40007ffe0ff */
[-C--:B------:R-:W-:Y:S02]  /*13b0*/  @!P0 IADD3 R54, R54, -R31.reuse, RZ ;  /* 0x8000001f36368210 */ /* 0x080fe40007ffe0ff */
[----:B------:R-:W-:Y:S02]  /*13c0*/  @!P4 IADD3 R60, R60, -R31, RZ ;  /* 0x8000001f3c3cc210 */ /* 0x000fe40007ffe0ff */
[C---:B------:R-:W-:Y:S02]  /*13d0*/  ISETP.GT.U32.AND P2, PT, R31.reuse, R56, PT ;  /* 0x000000381f00720c */ /* 0x040fe40003f44070 */
[C---:B------:R-:W-:Y:S02]  /*13e0*/  ISETP.GT.U32.AND P3, PT, R31.reuse, R58, PT ;  /* 0x0000003a1f00720c */ /* 0x040fe40003f64070 */
[C---:B------:R-:W-:Y:S02]  /*13f0*/  ISETP.GT.U32.AND P6, PT, R31.reuse, R40, PT ;  /* 0x000000281f00720c */ /* 0x040fe40003fc4070 */
[----:B------:R-:W-:-:S02]  /*1400*/  ISETP.GT.U32.AND P0, PT, R31, R42, PT ;  /* 0x0000002a1f00720c */ /* 0x000fc40003f04070 */
[C---:B------:R-:W-:Y:S02]  /*1410*/  ISETP.GT.U32.AND P4, PT, R31.reuse, R50, PT ;  /* 0x000000321f00720c */ /* 0x040fe40003f84070 */
        /* <DEDUP_REMOVED lines=12> */
[----:B------:R-:W-:Y:S02]  /*14e0*/  ISETP.GT.U32.AND P1, PT, R31, R32, PT ;  /* 0x000000201f00720c */ /* 0x000fe40003f24070 */
[-C--:B------:R-:W-:Y:S02]  /*14f0*/  @!P5 IADD3 R52, R52, -R31.reuse, RZ ;  /* 0x8000001f3434d210 */ /* 0x080fe40007ffe0ff */
[-C--:B------:R-:W-:Y:S02]  /*1500*/  @!P2 IADD3 R46, R46, -R31.reuse, RZ ;  /* 0x8000001f2e2ea210 */ /* 0x080fe40007ffe0ff */
[-C--:B------:R-:W-:Y:S02]  /*1510*/  @!P3 IADD3 R48, R48, -R31.reuse, RZ ;  /* 0x8000001f3030b210 */ /* 0x080fe40007ffe0ff */
[----:B------:R-:W-:-:S02]  /*1520*/  @!P0 IADD3 R54, R54, -R31, RZ ;  /* 0x8000001f36368210 */ /* 0x000fc40007ffe0ff */
[-C--:B------:R-:W-:Y:S02]  /*1530*/  @!P6 IADD3 R60, R60, -R31.reuse, RZ ;  /* 0x8000001f3c3ce210 */ /* 0x080fe40007ffe0ff */
[----:B------:R-:W-:Y:S02]  /*1540*/  @!P4 IADD3 R62, R62, -R31, RZ ;  /* 0x8000001f3e3ec210 */ /* 0x000fe40007ffe0ff */
[C---:B------:R-:W-:Y:S02]  /*1550*/  ISETP.GT.U32.AND P2, PT, R31.reuse, R56, PT ;  /* 0x000000381f00720c */ /* 0x040fe40003f44070 */
[----:B------:R-:W-:Y:S02]  /*1560*/  ISETP.GT.U32.AND P3, PT, R31, R58, PT ;  /* 0x0000003a1f00720c */ /* 0x000fe40003f64070 */
[----:B------:R-:W-:Y:S02]  /*1570*/  ISETP.GE.AND P5, PT, R80, RZ, PT ;  /* 0x000000ff5000720c */ /* 0x000fe40003fa6270 */
[----:B------:R-:W-:-:S02]  /*1580*/  ISETP.GE.AND P0, PT, R79, RZ, PT ;  /* 0x000000ff4f00720c */ /* 0x000fc40003f06270 */
[----:B------:R-:W-:Y:S02]  /*1590*/  ISETP.GE.AND P6, PT, R78, RZ, PT ;  /* 0x000000ff4e00720c */ /* 0x000fe40003fc6270 */
[----:B------:R-:W-:Y:S02]  /*15a0*/  ISETP.GE.AND P4, PT, R77, RZ, PT ;  /* 0x000000ff4d00720c */ /* 0x000fe40003f86270 */
[-C--:B------:R-:W-:Y:S02]  /*15b0*/  @!P1 IADD3 R32, R32, -R31.reuse, RZ ;  /* 0x8000001f20209210 */ /* 0x080fe40007ffe0ff */
[----:B------:R-:W-:Y:S02]  /*15c0*/  ISETP.GT.U32.AND P1, PT, R31, R44, PT ;  /* 0x0000002c1f00720c */ /* 0x000fe40003f24070 */
[-C--:B------:R-:W-:Y:S02]  /*15d0*/  @!P2 IADD3 R56, R56, -R31.reuse, RZ ;  /* 0x8000001f3838a210 */ /* 0x080fe40007ffe0ff */
[----:B------:R-:W-:-:S02]  /*15e0*/  @!P3 IADD3 R58, R58, -R31, RZ ;  /* 0x8000001f3a3ab210 */ /* 0x000fc40007ffe0ff */
[----:B------:R-:W-:Y:S02]  /*15f0*/  @!P5 IADD3 R34, -R34, RZ, RZ ;  /* 0x000000ff2222d210 */ /* 0x000fe40007ffe1ff */
[----:B------:R-:W-:Y:S02]  /*1600*/  @!P0 IADD3 R36, -R36, RZ, RZ ;  /* 0x000000ff24248210 */ /* 0x000fe40007ffe1ff */
[----:B------:R-:W-:Y:S02]  /*1610*/  @!P6 IADD3 R38, -R38, RZ, RZ ;  /* 0x000000ff2626e210 */ /* 0x000fe40007ffe1ff */
[----:B------:R-:W-:Y:S02]  /*1620*/  @!P4 IADD3 R40, -R40, RZ, RZ ;  /* 0x000000ff2828c210 */ /* 0x000fe40007ffe1ff */
[----:B------:R-:W-:Y:S02]  /*1630*/  ISETP.GE.AND P3, PT, R76, RZ, PT ;  /* 0x000000ff4c00720c */ /* 0x000fe40003f66270 */
[----:B------:R-:W-:-:S02]  /*1640*/  ISETP.GE.AND P2, PT, R75, RZ, PT ;  /* 0x000000ff4b00720c */ /* 0x000fc40003f46270 */
[----:B------:R-:W-:Y:S02]  /*1650*/  ISETP.GE.AND P5, PT, R74, RZ, PT ;  /* 0x000000ff4a00720c */ /* 0x000fe40003fa6270 */
[----:B------:R-:W-:Y:S02]  /*1660*/  ISETP.GE.AND P0, PT, R73, RZ, PT ;  /* 0x000000ff4900720c */ /* 0x000fe40003f06270 */
[----:B------:R-:W-:Y:S02]  /*1670*/  ISETP.GE.AND P6, PT, R72, RZ, PT ;  /* 0x000000ff4800720c */ /* 0x000fe40003fc6270 */
[----:B------:R-:W-:Y:S02]  /*1680*/  ISETP.GE.AND P4, PT, R71, RZ, PT ;  /* 0x000000ff4700720c */ /* 0x000fe40003f86270 */
[----:B------:R-:W-:Y:S02]  /*1690*/  @!P1 IADD3 R44, R44, -R31, RZ ;  /* 0x8000001f2c2c9210 */ /* 0x000fe40007ffe0ff */
[----:B------:R-:W-:-:S02]  /*16a0*/  ISETP.GT.U32.AND P1, PT, R31, R32, PT ;  /* 0x000000201f00720c */ /* 0x000fc40003f24070 */
[----:B------:R-:W-:Y:S02]  /*16b0*/  @!P3 IADD3 R42, -R42, RZ, RZ ;  /* 0x000000ff2a2ab210 */ /* 0x000fe40007ffe1ff */
[----:B------:R-:W-:Y:S02]  /*16c0*/  @!P2 IADD3 R44, -R44, RZ, RZ ;  /* 0x000000ff2c2ca210 */ /* 0x000fe40007ffe1ff */
[----:B------:R-:W-:Y:S02]  /*16d0*/  @!P5 IADD3 R46, -R46, RZ, RZ ;  /* 0x000000ff2e2ed210 */ /* 0x000fe40007ffe1ff */
[----:B------:R-:W-:Y:S02]  /*16e0*/  @!P0 IADD3 R48, -R48, RZ, RZ ;  /* 0x000000ff30308210 */ /* 0x000fe40007ffe1ff */
[----:B------:R-:W-:Y:S02]  /*16f0*/  @!P6 IADD3 R50, -R50, RZ, RZ ;  /* 0x000000ff3232e210 */ /* 0x000fe40007ffe1ff */
[----:B------:R-:W-:-:S02]  /*1700*/  @!P4 IADD3 R52, -R52, RZ, RZ ;  /* 0x000000ff3434c210 */ /* 0x000fc40007ffe1ff */
[----:B------:R-:W-:Y:S02]  /*1710*/  LOP3.LUT R64, R61, 0x70, R30, 0xfe, !PT ;  /* 0x000000703d407812 */ /* 0x000fe400078efe1e */
[----:B------:R-:W-:Y:S02]  /*1720*/  ISETP.GE.AND P3, PT, R69, RZ, PT ;  /* 0x000000ff4500720c */ /* 0x000fe40003f66270 */
[----:B------:R-:W-:Y:S02]  /*1730*/  ISETP.GE.AND P2, PT, R67, RZ, PT ;  /* 0x000000ff4300720c */ /* 0x000fe40003f46270 */
[----:B------:R-:W-:Y:S02]  /*1740*/  ISETP.GE.AND P5, PT, R59, RZ, PT ;  /* 0x000000ff3b00720c */ /* 0x000fe40003fa6270 */
[----:B------:R-:W-:Y:S02]  /*1750*/  ISETP.GE.AND P0, PT, R57, RZ, PT ;  /* 0x000000ff3900720c */ /* 0x000fe40003f06270 */
[----:B------:R-:W-:-:S02]  /*1760*/  ISETP.GE.AND P6, PT, R55, RZ, PT ;  /* 0x000000ff3700720c */ /* 0x000fc40003fc6270 */
[----:B------:R-:W-:Y:S02]  /*1770*/  ISETP.GE.AND P4, PT, R53, RZ, PT ;  /* 0x000000ff3500720c */ /* 0x000fe40003f86270 */
[C-C-:B------:R-:W-:Y:S02]  /*1780*/  LOP3.LUT R66, R61.reuse, 0x74, R30.reuse, 0xfe, !PT ;  /* 0x000000743d427812 */ /* 0x140fe400078efe1e */
[C-C-:B------:R-:W-:Y:S02]  /*1790*/  LOP3.LUT R68, R61.reuse, 0x78, R30.reuse, 0xfe, !PT ;  /* 0x000000783d447812 */ /* 0x140fe400078efe1e */
[----:B------:R-:W-:Y:S02]  /*17a0*/  LOP3.LUT R70, R61, 0x7c, R30, 0xfe, !PT ;  /* 0x0000007c3d467812 */ /* 0x000fe400078efe1e */
[C---:B------:R-:W-:Y:S02]  /*17b0*/  LEA.HI R33, R45.reuse, R64, RZ, 0x8 ;  /* 0x000000402d217211 */ /* 0x040fe400078f40ff */
[----:B------:R-:W-:-:S02]  /*17c0*/  LEA.HI R35, R45, R66, RZ, 0x8 ;  /* 0x000000422d237211 */ /* 0x000fc400078f40ff */
[C---:B------:R-:W-:Y:S02]  /*17d0*/  LEA.HI R37, R45.reuse, R68, RZ, 0x8 ;  /* 0x000000442d257211 */ /* 0x040fe400078f40ff */
[----:B------:R-:W-:Y:S02]  /*17e0*/  LEA.HI R45, R45, R70, RZ, 0x8 ;  /* 0x000000462d2d7211 */ /* 0x000fe400078f40ff */
[----:B------:R-:W-:Y:S02]  /*17f0*/  LOP3.LUT R33, R33, 0xffffff00, RZ, 0xc0, !PT ;  /* 0xffffff0021217812 */ /* 0x000fe400078ec0ff */
[----:B------:R-:W-:Y:S02]  /*1800*/  @!P1 IADD3 R32, R32, -R31, RZ ;  /* 0x8000001f20209210 */ /* 0x000fe40007ffe0ff */
[----:B------:R-:W-:Y:S02]  /*1810*/  LOP3.LUT R37, R37, 0xffffff00, RZ, 0xc0, !PT ;  /* 0xffffff0025257812 */ /* 0x000fe400078ec0ff */
[----:B------:R-:W-:-:S02]  /*1820*/  LOP3.LUT R45, R45, 0xffffff00, RZ, 0xc0, !PT ;  /* 0xffffff002d2d7812 */ /* 0x000fc400078ec0ff */
[----:B-1----:R-:W-:Y:S02]  /*1830*/  IADD3 R61, R64, -R33, RZ ;  /* 0x80000021403d7210 */ /* 0x002fe40007ffe0ff */
[----:B------:R-:W-:Y:S02]  /*1840*/  ISETP.NE.AND P1, PT, RZ, c[0x0][0x178], PT ;  /* 0x00005e00ff007a0c */ /* 0x000fe40003f25270 */
[----:B------:R-:W-:Y:S02]  /*1850*/  LOP3.LUT R33, RZ, c[0x0][0x178], RZ, 0x33, !PT ;  /* 0x00005e00ff217a12 */ /* 0x000fe400078e33ff */
[----:B------:R-:W-:Y:S02]  /*1860*/  @!P3 IADD3 R54, -R54, RZ, RZ ;  /* 0x000000ff3636b210 */ /* 0x000fe40007ffe1ff */
[----:B------:R-:W-:Y:S02]  /*1870*/  @!P2 IADD3 R32, -R32, RZ, RZ ;  /* 0x000000ff2020a210 */ /* 0x000fe40007ffe1ff */
[----:B------:R-:W-:-:S02]  /*1880*/  @!P5 IADD3 R56, -R56, RZ, RZ ;  /* 0x000000ff3838d210 */ /* 0x000fc40007ffe1ff */
[----:B------:R-:W-:Y:S02]  /*1890*/  @!P0 IADD3 R58, -R58, RZ, RZ ;  /* 0x000000ff3a3a8210 */ /* 0x000fe40007ffe1ff */
[----:B------:R-:W-:Y:S02]  /*18a0*/  @!P6 IADD3 R62, -R62, RZ, RZ ;  /* 0x000000ff3e3ee210 */ /* 0x000fe40007ffe1ff */
[----:B------:R-:W-:Y:S02]  /*18b0*/  @!P4 IADD3 R60, -R60, RZ, RZ ;  /* 0x000000ff3c3cc210 */ /* 0x000fe40007ffe1ff */
[----:B------:R-:W-:Y:S02]  /*18c0*/  SHF.L.U32 R31, R0, 0x2, RZ ;  /* 0x00000002001f7819 */ /* 0x000fe400000006ff */
[----:B------:R-:W-:Y:S02]  /*18d0*/  IADD3 R64, R68, -R37, RZ ;  /* 0x8000002544407210 */ /* 0x000fe40007ffe0ff */
[----:B------:R-:W-:-:S02]  /*18e0*/  IADD3 R65, R70, -R45, RZ ;  /* 0x8000002d46417210 */ /* 0x000fc40007ffe0ff */
[C---:B--2---:R-:W-:Y:S02]  /*18f0*/  SEL R80, R33.reuse, R34, !P1 ;  /* 0x0000002221507207 */ /* 0x044fe40004800000 */
[C---:B------:R-:W-:Y:S02]  /*1900*/  SEL R81, R33.reuse, R36, !P1 ;  /* 0x0000002421517207 */ /* 0x040fe40004800000 */
[C---:B---3--:R-:W-:Y:S02]  /*1910*/  SEL R67, R33.reuse, R38, !P1 ;  /* 0x0000002621437207 */ /* 0x048fe40004800000 */
[C---:B------:R-:W-:Y:S02]  /*1920*/  SEL R68, R33.reuse, R40, !P1 ;  /* 0x0000002821447207 */ /* 0x040fe40004800000 */
[C---:B------:R-:W-:Y:S02]  /*1930*/  SEL R69, R33.reuse, R42, !P1 ;  /* 0x0000002a21457207 */ /* 0x040fe40004800000 */
[----:B------:R-:W-:-:S02]  /*1940*/  SEL R70, R33, R44, !P1 ;  /* 0x0000002c21467207 */ /* 0x000fc40004800000 */
[C---:B------:R-:W-:Y:S02]  /*1950*/  SEL R71, R33.reuse, R46, !P1 ;  /* 0x0000002e21477207 */ /* 0x040fe40004800000 */
[C---:B------:R-:W-:Y:S02]  /*1960*/  SEL R72, R33.reuse, R48, !P1 ;  /* 0x0000003021487207 */ /* 0x040fe40004800000 */
[C---:B------:R-:W-:Y:S02]  /*1970*/  SEL R73, R33.reuse, R50, !P1 ;  /* 0x0000003221497207 */ /* 0x040fe40004800000 */
[C---:B------:R-:W-:Y:S02]  /*1980*/  SEL R74, R33.reuse, R52, !P1 ;  /* 0x00000034214a7207 */ /* 0x040fe40004800000 */
[C---:B------:R-:W-:Y:S02]  /*1990*/  SEL R75, R33.reuse, R54, !P1 ;  /* 0x00000036214b7207 */ /* 0x040fe40004800000 */
[----:B------:R-:W-:-:S02]  /*19a0*/  SEL R76, R33, R32, !P1 ;  /* 0x00000020214c7207 */ /* 0x000fc40004800000 */
[C---:B------:R-:W-:Y:S02]  /*19b0*/  SEL R77, R33.reuse, R56, !P1 ;  /* 0x00000038214d7207 */ /* 0x040fe40004800000 */
[C---:B------:R-:W-:Y:S02]  /*19c0*/  SEL R78, R33.reuse, R58, !P1 ;  /* 0x0000003a214e7207 */ /* 0x040fe40004800000 */
[C---:B------:R-:W-:Y:S02]  /*19d0*/  SEL R79, R33.reuse, R60, !P1 ;  /* 0x0000003c214f7207 */ /* 0x040fe40004800000 */
[----:B------:R-:W-:Y:S02]  /*19e0*/  SEL R82, R33, R62, !P1 ;  /* 0x0000003e21527207 */ /* 0x000fe40004800000 */
[----:B------:R-:W-:Y:S02]  /*19f0*/  LOP3.LUT R84, R31, 0x7c, RZ, 0xc0, !PT ;  /* 0x0000007c1f547812 */ /* 0x000fe400078ec0ff */
[----:B------:R-:W-:-:S02]  /*1a00*/  LOP3.LUT R33, R30, 0xc, RZ, 0xfc, !PT ;  /* 0x0000000c1e217812 */ /* 0x000fc400078efcff */
[----:B------:R-:W-:Y:S01]  /*1a10*/  LOP3.LUT R35, R35, 0xffffff00, RZ, 0xc0, !PT ;  /* 0xffffff0023237812 */ /* 0x000fe200078ec0ff */
[--C-:B------:R-:W-:Y:S01]  /*1a20*/  IMAD R85, R18, 0x238, R84.reuse ;  /* 0x0000023812557824 */ /* 0x100fe200078e0254 */
[C---:B------:R-:W-:Y:S01]  /*1a30*/  LOP3.LUT R31, R30.reuse, 0x4, RZ, 0xfc, !PT ;  /* 0x000000041e1f7812 */ /* 0x040fe200078efcff */
[--C-:B------:R-:W-:Y:S01]  /*1a40*/  IMAD R3, R3, 0x238, R84.reuse ;  /* 0x0000023803037824 */ /* 0x100fe200078e0254 */
[----:B------:R-:W-:Y:S01]  /*1a50*/  LOP3.LUT R60, R30, 0x78, RZ, 0xfc, !PT ;  /* 0x000000781e3c7812 */ /* 0x000fe200078efcff */
[--C-:B------:R-:W-:Y:S01]  /*1a60*/  IMAD R5, R5, 0x238, R84.reuse ;  /* 0x0000023805057824 */ /* 0x100fe200078e0254 */
[----:B------:R-:W-:Y:S01]  /*1a70*/  LEA R33, R33, R84, 0x7 ;  /* 0x0000005421217211 */ /* 0x000fe200078e38ff */
[--C-:B------:R-:W-:Y:S01]  /*1a80*/  IMAD R7, R7, 0x238, R84.reuse ;  /* 0x0000023807077824 */ /* 0x100fe200078e0254 */
[----:B------:R-:W-:Y:S01]  /*1a90*/  IADD3 R63, R66, -R35, RZ ;  /* 0x80000023423f7210 */ /* 0x000fe20007ffe0ff */
[--C-:B------:R-:W-:Y:S01]  /*1aa0*/  IMAD R9, R9, 0x238, R84.reuse ;  /* 0x0000023809097824 */ /* 0x100fe200078e0254 */
[C---:B------:R-:W-:Y:S01]  /*1ab0*/  LOP3.LUT R32, R30.reuse, 0x8, RZ, 0xfc, !PT ;  /* 0x000000081e207812 */ /* 0x040fe200078efcff */
        /* <DEDUP_REMOVED lines=15> */
[----:B------:R-:W-:Y:S01]  /*1bb0*/  LOP3.LUT R41, R30, 0x2c, RZ, 0xfc, !PT ;  /* 0x0000002c1e297812 */ /* 0x000fe200078efcff */
        /* <DEDUP_REMOVED lines=9> */
[----:B------:R-:W-:Y:S01]  /*1c50*/  LOP3.LUT R46, R30, 0x40, RZ, 0xfc, !PT ;  /* 0x000000401e2e7812 */ /* 0x000fe200078efcff */
[--C-:B------:R-:W-:Y:S01]  /*1c60*/  IMAD R87, R20, 0x238, R84.reuse ;  /* 0x0000023814577824 */ /* 0x100fe200078e0254 */
[----:B------:R-:W-:Y:S01]  /*1c70*/  LOP3.LUT R47, R30, 0x44, RZ, 0xfc, !PT ;  /* 0x000000441e2f7812 */ /* 0x000fe200078efcff */
        /* <DEDUP_REMOVED lines=11> */
[----:B----4-:R-:W-:Y:S01]  /*1d30*/  LOP3.LUT R53, R30, 0x5c, RZ, 0xfc, !PT ;  /* 0x0000005c1e357812 */ /* 0x010fe200078efcff */
[--C-:B------:R-:W-:Y:S01]  /*1d40*/  IMAD R97, R26, 0x238, R84.reuse ;  /* 0x000002381a617824 */ /* 0x100fe200078e0254 */
[C---:B------:R-:W-:Y:S01]  /*1d50*/  LOP3.LUT R54, R30.reuse, 0x60, RZ, 0xfc, !PT ;  /* 0x000000601e367812 */ /* 0x040fe200078efcff */
[--C-:B------:R-:W-:Y:S01]  /*1d60*/  IMAD R69, R69, 0x238, R84.reuse ;  /* 0x0000023845457824 */ /* 0x100fe200078e0254 */
[C---:B-----5:R-:W-:Y:S01]  /*1d70*/  LOP3.LUT R55, R30.reuse, 0x64, RZ, 0xfc, !PT ;  /* 0x000000641e377812 */ /* 0x060fe200078efcff */
[--C-:B------:R-:W-:Y:S01]  /*1d80*/  IMAD R71, R71, 0x238, R84.reuse ;  /* 0x0000023847477824 */ /* 0x100fe200078e0254 */
[C---:B------:R-:W-:Y:S01]  /*1d90*/  LOP3.LUT R56, R30.reuse, 0x68, RZ, 0xfc, !PT ;  /* 0x000000681e387812 */ /* 0x040fe200078efcff */
[--C-:B------:R-:W-:Y:S01]  /*1da0*/  IMAD R73, R73, 0x238, R84.reuse ;  /* 0x0000023849497824 */ /* 0x100fe200078e0254 */
[C---:B------:R-:W-:Y:S01]  /*1db0*/  LOP3.LUT R57, R30.reuse, 0x6c, RZ, 0xfc, !PT ;  /* 0x0000006c1e397812 */ /* 0x040fe200078efcff */
[----:B------:R-:W-:Y:S01]  /*1dc0*/  IMAD R75, R75, 0x238, R84 ;  /* 0x000002384b4b7824 */ /* 0x000fe200078e0254 */
[----:B------:R-:W-:-:S02]  /*1dd0*/  LOP3.LUT R58, R30, 0x70, RZ, 0xfc, !PT ;  /* 0x000000701e3a7812 */ /* 0x000fc400078efcff */
[C---:B------:R-:W-:Y:S02]  /*1de0*/  LOP3.LUT R59, R30.reuse, 0x74, RZ, 0xfc, !PT ;  /* 0x000000741e3b7812 */ /* 0x040fe400078efcff */
[CC--:B------:R-:W-:Y:S02]  /*1df0*/  LEA R83, R30.reuse, R84.reuse, 0x7 ;  /* 0x000000541e537211 */ /* 0x0c0fe400078e38ff */
[-C--:B------:R-:W-:Y:S02]  /*1e00*/  LEA R31, R31, R84.reuse, 0x7 ;  /* 0x000000541f1f7211 */ /* 0x080fe400078e38ff */
[----:B------:R-:W-:Y:S02]  /*1e10*/  LOP3.LUT R30, R30, 0x7c, RZ, 0xfc, !PT ;  /* 0x0000007c1e1e7812 */ /* 0x000fe400078efcff */
[----:B------:R-:W-:Y:S02]  /*1e20*/  MOV R66, 0x4 ;  /* 0x0000000400427802 */ /* 0x000fe40000000f00 */
[----:B------:R-:W-:-:S02]  /*1e30*/  LEA R60, R60, R84, 0x7 ;  /* 0x000000543c3c7211 */ /* 0x000fc400078e38ff */
[----:B------:R-:W-:Y:S01]  /*1e40*/  SHF.L.U32 R134, R33, 0x2, RZ ;  /* 0x0000000221867819 */ /* 0x000fe200000006ff */
[--C-:B------:R-:W-:Y:S01]  /*1e50*/  IMAD R33, R4, 0x238, R84.reuse ;  /* 0x0000023804217824 */ /* 0x100fe200078e0254 */
[----:B------:R-:W-:Y:S01]  /*1e60*/  LEA R32, R32, R84, 0x7 ;  /* 0x0000005420207211 */ /* 0x000fe200078e38ff */
[----:B------:R-:W-:Y:S01]  /*1e70*/  IMAD.WIDE R62, R3, R66, c[0x0][0x168] ;  /* 0x00005a00033e7625 */ /* 0x000fe200078e0242 */
[----:B------:R-:W-:Y:S02]  /*1e80*/  SHF.L.U32 R136, R31, 0x2, RZ ;  /* 0x000000021f887819 */ /* 0x000fe400000006ff */
[-C--:B------:R-:W-:Y:S01]  /*1e90*/  LEA R38, R38, R84.reuse, 0x7 ;  /* 0x0000005426267211 */ /* 0x080fe200078e38ff */
[----:B------:R-:W-:Y:S01]  /*1ea0*/  IMAD R31, R2, 0x238, R84 ;  /* 0x00000238021f7824 */ /* 0x000fe200078e0254 */
[----:B------:R-:W-:Y:S01]  /*1eb0*/  LEA R39, R39, R84, 0x7 ;  /* 0x0000005427277211 */ /* 0x000fe200078e38ff */
[----:B------:R-:W-:Y:S01]  /*1ec0*/  IMAD.WIDE R22, R91, R66, c[0x0][0x168] ;  /* 0x00005a005b167625 */ /* 0x000fe200078e0242 */
[-C--:B------:R-:W-:Y:S01]  /*1ed0*/  LEA R41, R41, R84.reuse, 0x7 ;  /* 0x0000005429297211 */ /* 0x080fe200078e38ff */
[----:B------:R-:W-:Y:S01]  /*1ee0*/  STL [R1+0xb8], R136 ;  /* 0x0000b88801007387 */ /* 0x000fe20000100800 */
[----:B------:R-:W-:Y:S01]  /*1ef0*/  LEA R43, R43, R84, 0x7 ;  /* 0x000000542b2b7211 */ /* 0x000fe200078e38ff */
[----:B------:R-:W-:Y:S01]  /*1f00*/  IMAD.WIDE R64, R31, R66, c[0x0][0x168] ;  /* 0x00005a001f407625 */ /* 0x000fe200078e0242 */
[----:B------:R-:W-:-:S02]  /*1f10*/  LEA R44, R44, R84, 0x7 ;  /* 0x000000542c2c7211 */ /* 0x000fc400078e38ff */
[----:B------:R-:W-:Y:S01]  /*1f20*/  LEA R45, R45, R84, 0x7 ;  /* 0x000000542d2d7211 */ /* 0x000fe200078e38ff */
[----:B------:R-:W-:Y:S01]  /*1f30*/  IMAD.WIDE R2, R111, R66, c[0x0][0x168] ;  /* 0x00005a006f027625 */ /* 0x000fe200078e0242 */
[-C--:B------:R-:W-:Y:S02]  /*1f40*/  LEA R46, R46, R84.reuse, 0x7 ;  /* 0x000000542e2e7211 */ /* 0x080fe400078e38ff */
[-C--:B------:R-:W-:Y:S01]  /*1f50*/  LEA R47, R47, R84.reuse, 0x7 ;  /* 0x000000542f2f7211 */ /* 0x080fe200078e38ff */
[--C-:B------:R-:W-:Y:S01]  /*1f60*/  IMAD R91, R68, 0x238, R84.reuse ;  /* 0x00000238445b7824 */ /* 0x100fe200078e0254 */
[-C--:B------:R-:W-:Y:S01]  /*1f70*/  LEA R49, R49, R84.reuse, 0x7 ;  /* 0x0000005431317211 */ /* 0x080fe200078e38ff */
[----:B------:R-:W-:Y:S01]  /*1f80*/  IMAD R111, R82, 0x238, R84 ;  /* 0x00000238526f7824 */ /* 0x000fe200078e0254 */
[----:B------:R-:W-:Y:S01]  /*1f90*/  LEA R50, R50, R84, 0x7 ;  /* 0x0000005432327211 */ /* 0x000fe200078e38ff */
[----:B------:R-:W-:Y:S01]  /*1fa0*/  IMAD.WIDE R28, R87, R66, c[0x0][0x168] ;  /* 0x00005a00571c7625 */ /* 0x000fe200078e0242 */
[----:B------:R-:W-:-:S02]  /*1fb0*/  LEA R51, R51, R84, 0x7 ;  /* 0x0000005433337211 */ /* 0x000fc400078e38ff */
[----:B------:R-:W-:Y:S01]  /*1fc0*/  LEA R53, R53, R84, 0x7 ;  /* 0x0000005435357211 */ /* 0x000fe200078e38ff */
[----:B------:R-:W-:Y:S01]  /*1fd0*/  IMAD.WIDE R24, R89, R66, c[0x0][0x168] ;  /* 0x00005a0059187625 */ /* 0x000fe200078e0242 */
[-C--:B------:R-:W-:Y:S02]  /*1fe0*/  LEA R54, R54, R84.reuse, 0x7 ;  /* 0x0000005436367211 */ /* 0x080fe400078e38ff */
[----:B------:R-:W-:Y:S01]  /*1ff0*/  LEA R55, R55, R84, 0x7 ;  /* 0x0000005437377211 */ /* 0x000fe200078e38ff */
[----:B------:R-:W-:Y:S01]  /*2000*/  IMAD.WIDE R86, R81, R66, c[0x0][0x160] ;  /* 0x0000580051567625 */ /* 0x000fe200078e0242 */
[-C--:B------:R-:W-:Y:S02]  /*2010*/  LEA R57, R57, R84.reuse, 0x7 ;  /* 0x0000005439397211 */ /* 0x080fe400078e38ff */
[----:B------:R-:W-:Y:S01]  /*2020*/  LEA R58, R58, R84, 0x7 ;  /* 0x000000543a3a7211 */ /* 0x000fe200078e38ff */
[----:B------:R-:W-:Y:S01]  /*2030*/  IMAD.WIDE R26, R21, R66, c[0x0][0x168] ;  /* 0x00005a00151a7625 */ /* 0x000fe200078e0242 */
[----:B------:R-:W-:-:S02]  /*2040*/  LEA R59, R59, R84, 0x7 ;  /* 0x000000543b3b7211 */ /* 0x000fc400078e38ff */
[----:B------:R-:W-:Y:S01]  /*2050*/  LEA R30, R30, R84, 0x7 ;  /* 0x000000541e1e7211 */ /* 0x000fe200078e38ff */
[----:B------:R-:W-:Y:S01]  /*2060*/  IMAD.WIDE R88, R67, R66, c[0x0][0x160] ;  /* 0x0000580043587625 */ /* 0x000fe200078e0242 */
[----:B------:R-:W-:Y:S02]  /*2070*/  SHF.L.U32 R102, R60, 0x2, RZ ;  /* 0x000000023c667819 */ /* 0x000fe400000006ff */
[----:B------:R-:W-:Y:S01]  /*2080*/  LEA R37, R37, R84, 0x7 ;  /* 0x0000005425257211 */ /* 0x000fe200078e38ff */
[-C--:B------:R-:W-:Y:S01]  /*2090*/  IMAD.WIDE R60, R33, R66.reuse, c[0x0][0x168] ;  /* 0x00005a00213c7625 */ /* 0x080fe200078e0242 */
[----:B------:R-:W-:Y:S02]  /*20a0*/  SHF.L.U32 R135, R32, 0x2, RZ ;  /* 0x0000000220877819 */ /* 0x000fe400000006ff */
[----:B------:R-:W-:Y:S01]  /*20b0*/  SHF.L.U32 R129, R38, 0x2, RZ ;  /* 0x0000000226817819 */ /* 0x000fe200000006ff */
[-C--:B------:R-:W-:Y:S01]  /*20c0*/  IMAD.WIDE R32, R85, R66.reuse, c[0x0][0x168] ;  /* 0x00005a0055207625 */ /* 0x080fe200078e0242 */
[----:B------:R-:W-:Y:S01]  /*20d0*/  SHF.L.U32 R128, R39, 0x2, RZ ;  /* 0x0000000227807819 */ /* 0x000fe200000006ff */
[----:B------:R-:W-:Y:S01]  /*20e0*/  STL [R1+0xb4], R135 ;  /* 0x0000b48701007387 */ /* 0x000fe20000100800 */
[----:B------:R-:W-:Y:S01]  /*20f0*/  SHF.L.U32 R126, R41, 0x2, RZ ;  /* 0x00000002297e7819 */ /* 0x000fe200000006ff */
[--C-:B------:R-:W-:Y:S01]  /*2100*/  IMAD R85, R80, 0x238, R84.reuse ;  /* 0x0000023850557824 */ /* 0x100fe200078e0254 */
[----:B------:R-:W-:Y:S01]  /*2110*/  SHF.L.U32 R124, R43, 0x2, RZ ;  /* 0x000000022b7c7819 */ /* 0x000fe200000006ff */
[--C-:B------:R-:W-:Y:S01]  /*2120*/  IMAD R43, R12, 0x238, R84.reuse ;  /* 0x000002380c2b7824 */ /* 0x100fe200078e0254 */
[----:B------:R-:W-:Y:S01]  /*2130*/  SHF.L.U32 R123, R44, 0x2, RZ ;  /* 0x000000022c7b7819 */ /* 0x000fe200000006ff */
[----:B------:R-:W-:Y:S01]  /*2140*/  IMAD R41, R14, 0x238, R84 ;  /* 0x000002380e297824 */ /* 0x000fe200078e0254 */
[----:B------:R-:W-:Y:S01]  /*2150*/  SHF.L.U32 R122, R45, 0x2, RZ ;  /* 0x000000022d7a7819 */ /* 0x000fe200000006ff */
[-C--:B------:R-:W-:Y:S01]  /*2160*/  IMAD.WIDE R44, R11, R66.reuse, c[0x0][0x168] ;  /* 0x00005a000b2c7625 */ /* 0x080fe200078e0242 */
[----:B------:R-:W-:Y:S01]  /*2170*/  SHF.L.U32 R121, R46, 0x2, RZ ;  /* 0x000000022e797819 */ /* 0x000fe200000006ff */
[----:B------:R-:W-:Y:S01]  /*2180*/  STL [R1+0xb0], R134 ;  /* 0x0000b08601007387 */ /* 0x000fe20000100800 */
[----:B------:R-:W-:Y:S01]  /*2190*/  SHF.L.U32 R120, R47, 0x2, RZ ;  /* 0x000000022f787819 */ /* 0x000fe200000006ff */
[----:B------:R-:W-:Y:S01]  /*21a0*/  IMAD.WIDE R46, R13, R66, c[0x0][0x168] ;  /* 0x00005a000d2e7625 */ /* 0x000fe200078e0242 */
[----:B------:R-:W-:-:S02]  /*21b0*/  SHF.L.U32 R118, R49, 0x2, RZ ;  /* 0x0000000231767819 */ /* 0x000fc400000006ff */
[----:B------:R-:W-:Y:S01]  /*21c0*/  SHF.L.U32 R117, R50, 0x2, RZ ;  /* 0x0000000232757819 */ /* 0x000fe200000006ff */
[--C-:B------:R-:W-:Y:S01]  /*21d0*/  IMAD R49, R10, 0x238, R84.reuse ;  /* 0x000002380a317824 */ /* 0x100fe200078e0254 */
[----:B------:R-:W-:Y:S01]  /*21e0*/  SHF.L.U32 R116, R51, 0x2, RZ ;  /* 0x0000000233747819 */ /* 0x000fe200000006ff */
[-C--:B------:R-:W-:Y:S01]  /*21f0*/  IMAD.WIDE R50, R9, R66.reuse, c[0x0][0x168] ;  /* 0x00005a0009327625 */ /* 0x080fe200078e0242 */
[----:B------:R-:W-:Y:S02]  /*2200*/  SHF.L.U32 R114, R53, 0x2, RZ ;  /* 0x0000000235727819 */ /* 0x000fe400000006ff */
[----:B------:R-:W-:Y:S01]  /*2210*/  SHF.L.U32 R113, R54, 0x2, RZ ;  /* 0x0000000236717819 */ /* 0x000fe200000006ff */
[----:B------:R-:W-:Y:S01]  /*2220*/  IMAD R53, R8, 0x238, R84 ;  /* 0x0000023808357824 */ /* 0x000fe200078e0254 */
[----:B------:R-:W-:Y:S01]  /*2230*/  SHF.L.U32 R112, R55, 0x2, RZ ;  /* 0x0000000237707819 */ /* 0x000fe200000006ff */
[----:B------:R-:W-:Y:S01]  /*2240*/  IMAD.WIDE R54, R7, R66, c[0x0][0x168] ;  /* 0x00005a0007367625 */ /* 0x000fe200078e0242 */
[----:B------:R-:W-:-:S02]  /*2250*/  SHF.L.U32 R108, R57, 0x2, RZ ;  /* 0x00000002396c7819 */ /* 0x000fc400000006ff */
[----:B------:R-:W-:Y:S01]  /*2260*/  SHF.L.U32 R106, R58, 0x2, RZ ;  /* 0x000000023a6a7819 */ /* 0x000fe200000006ff */
[----:B------:R-:W-:Y:S01]  /*2270*/  IMAD R57, R6, 0x238, R84 ;  /* 0x0000023806397824 */ /* 0x000fe200078e0254 */
[----:B------:R-:W-:Y:S01]  /*2280*/  SHF.L.U32 R104, R59, 0x2, RZ ;  /* 0x000000023b687819 */ /* 0x000fe200000006ff */
[-C--:B------:R-:W-:Y:S01]  /*2290*/  IMAD.WIDE R58, R5, R66.reuse, c[0x0][0x168] ;  /* 0x00005a00053a7625 */ /* 0x080fe200078e0242 */
[----:B------:R-:W-:Y:S02]  /*22a0*/  SHF.L.U32 R100, R30, 0x2, RZ ;  /* 0x000000021e647819 */ /* 0x000fe400000006ff */
[----:B------:R-:W-:Y:S01]  /*22b0*/  SHF.L.U32 R130, R37, 0x2, RZ ;  /* 0x0000000225827819 */ /* 0x000fe200000006ff */
[----:B------:R-:W-:Y:S01]  /*22c0*/  IMAD.WIDE R38, R15, R66, c[0x0][0x168] ;  /* 0x00005a000f267625 */ /* 0x000fe200078e0242 */
[-C--:B------:R-:W-:Y:S02]  /*22d0*/  LEA R34, R34, R84.reuse, 0x7 ;  /* 0x0000005422227211 */ /* 0x080fe400078e38ff */
        /* <DEDUP_REMOVED lines=11> */
[----:B------:R-:W-:-:S02]  /*2390*/  SHF.L.U32 R83, R83, 0x2, RZ ;  /* 0x0000000253537819 */ /* 0x000fc400000006ff */
[----:B------:R-:W-:Y:S01]  /*23a0*/  SHF.L.U32 R133, R34, 0x2, RZ ;  /* 0x0000000222857819 */ /* 0x000fe200000006ff */
[-C--:B------:R-:W-:Y:S01]  /*23b0*/  IMAD.WIDE R10, R103, R66.reuse, c[0x0][0x168] ;  /* 0x00005a00670a7625 */ /* 0x080fe200078e0242 */
[----:B------:R-:W-:Y:S02]  /*23c0*/  SHF.L.U32 R132, R35, 0x2, RZ ;  /* 0x0000000223847819 */ /* 0x000fe400000006ff */
[----:B------:R-:W-:Y:S01]  /*23d0*/  SHF.L.U32 R131, R36, 0x2, RZ ;  /* 0x0000000224837819 */ /* 0x000fe200000006ff */
[-C--:B------:R-:W-:Y:S01]  /*23e0*/  IMAD.WIDE R8, R105, R66.reuse, c[0x0][0x168] ;  /* 0x00005a0069087625 */ /* 0x080fe200078e0242 */
[----:B------:R-:W-:Y:S01]  /*23f0*/  SHF.L.U32 R127, R40, 0x2, RZ ;  /* 0x00000002287f7819 */ /* 0x000fe200000006ff */
[----:B------:R-:W-:Y:S01]  /*2400*/  STL [R1+0xac], R133 ;  /* 0x0000ac8501007387 */ /* 0x000fe20000100800 */
[----:B------:R-:W-:Y:S01]  /*2410*/  SHF.L.U32 R125, R42, 0x2, RZ ;  /* 0x000000022a7d7819 */ /* 0x000fe200000006ff */
[-C--:B------:R-:W-:Y:S01]  /*2420*/  IMAD.WIDE R6, R107, R66.reuse, c[0x0][0x168] ;  /* 0x00005a006b067625 */ /* 0x080fe200078e0242 */
[----:B------:R-:W-:Y:S01]  /*2430*/  SHF.L.U32 R119, R48, 0x2, RZ ;  /* 0x0000000230777819 */ /* 0x000fe200000006ff */
[----:B------:R-:W-:Y:S01]  /*2440*/  STL [R1+0xa8], R132 ;  /* 0x0000a88401007387 */ /* 0x000fe20000100800 */
[----:B------:R-:W-:Y:S01]  /*2450*/  SHF.L.U32 R115, R52, 0x2, RZ ;  /* 0x0000000234737819 */ /* 0x000fe200000006ff */
[----:B------:R-:W-:Y:S01]  /*2460*/  IMAD.WIDE R4, R109, R66, c[0x0][0x168] ;  /* 0x00005a006d047625 */ /* 0x000fe200078e0242 */
[----:B------:R-:W-:Y:S01]  /*2470*/  SHF.L.U32 R110, R56, 0x2, RZ ;  /* 0x00000002386e7819 */ /* 0x000fe200000006ff */
[----:B------:R-:W-:Y:S02]  /*2480*/  STL [R1+0xa4], R131 ;  /* 0x0000a48301007387 */ /* 0x000fe40000100800 */
[----:B------:R-:W-:-:S02]  /*2490*/  IMAD R37, R16, 0x238, R84 ;  /* 0x0000023810257824 */ /* 0x000fc400078e0254 */
[--C-:B------:R-:W-:Y:S01]  /*24a0*/  IMAD R95, R70, 0x238, R84.reuse ;  /* 0x00000238465f7824 */ /* 0x100fe200078e0254 */
[----:B------:R-:W-:Y:S01]  /*24b0*/  STL [R1+0xa0], R130 ;  /* 0x0000a08201007387 */ /* 0x000fe20000100800 */
[--C-:B------:R-:W-:Y:S02]  /*24c0*/  IMAD R99, R72, 0x238, R84.reuse ;  /* 0x0000023848637824 */ /* 0x100fe400078e0254 */
[--C-:B------:R-:W-:Y:S01]  /*24d0*/  IMAD R101, R74, 0x238, R84.reuse ;  /* 0x000002384a657824 */ /* 0x100fe200078e0254 */
[----:B------:R-:W-:Y:S01]  /*24e0*/  STL [R1+0x9c], R129 ;  /* 0x00009c8101007387 */ /* 0x000fe20000100800 */
[--C-:B------:R-:W-:Y:S02]  /*24f0*/  IMAD R103, R76, 0x238, R84.reuse ;  /* 0x000002384c677824 */ /* 0x100fe400078e0254 */
[--C-:B------:R-:W-:Y:S01]  /*2500*/  IMAD R105, R77, 0x238, R84.reuse ;  /* 0x000002384d697824 */ /* 0x100fe200078e0254 */
[----:B------:R-:W-:Y:S01]  /*2510*/  STL [R1+0x98], R128 ;  /* 0x0000988001007387 */ /* 0x000fe20000100800 */
[----:B------:R-:W-:-:S02]  /*2520*/  IMAD R107, R78, 0x238, R84 ;  /* 0x000002384e6b7824 */ /* 0x000fc400078e0254 */
[----:B------:R-:W-:Y:S01]  /*2530*/  IMAD R109, R79, 0x238, R84 ;  /* 0x000002384f6d7824 */ /* 0x000fe200078e0254 */
[----:B------:R-:W-:Y:S01]  /*2540*/  STL [R1+0x94], R127 ;  /* 0x0000947f01007387 */ /* 0x000fe20000100800 */
[----:B------:R-:W-:-:S03]  /*2550*/  IMAD.WIDE R84, R85, R66, c[0x0][0x160] ;  /* 0x0000580055547625 */ /* 0x000fc600078e0242 */
[----:B------:R-:W-:Y:S01]  /*2560*/  STL [R1+0x90], R126 ;  /* 0x0000907e01007387 */ /* 0x000fe20000100800 */
[-C--:B------:R-:W-:Y:S01]  /*2570*/  IMAD.WIDE R20, R93, R66.reuse, c[0x0][0x168] ;  /* 0x00005a005d147625 */ /* 0x080fe200078e0242 */
[----:B------:R-:W-:Y:S02]  /*2580*/  IADD3 R82, P1, R84, 0x600, RZ ;  /* 0x0000060054527810 */ /* 0x000fe40007f3e0ff */
[----:B------:R1:W-:Y:S01]  /*2590*/  LDGSTS.E.BYPASS.128 [R83], [R84.64] ;  /* 0x0000000054537fae */ /* 0x0003e2000b901c48 */
[----:B------:R-:W-:-:S03]  /*25a0*/  IMAD.WIDE R90, R91, R66, c[0x0][0x160] ;  /* 0x000058005b5a7625 */ /* 0x000fc600078e0242 */
        /* <DEDUP_REMOVED lines=8> */
[----:B------:R-:W-:Y:S01]  /*2630*/  STL [R1+0x8c], R125 ;  /* 0x00008c7d01007387 */ /* 0x000fe20000100800 */
[----:B------:R-:W-:-:S03]  /*2640*/  IMAD.WIDE R96, R71, R66, c[0x0][0x160] ;  /* 0x0000580047607625 */ /* 0x000fc600078e0242 */
[----:B------:R2:W-:Y:S01]  /*2650*/  LDGSTS.E.BYPASS.128 [R132], [R94.64] ;  /* 0x000000005e847fae */ /* 0x0005e2000b901c48 */
[----:B------:R-:W-:-:S03]  /*2660*/  IMAD.WIDE R98, R99, R66, c[0x0][0x160] ;  /* 0x0000580063627625 */ /* 0x000fc600078e0242 */
[----:B------:R2:W-:Y:S01]  /*2670*/  LDGSTS.E.BYPASS.128 [R131], [R96.64] ;  /* 0x0000000060837fae */ /* 0x0005e2000b901c48 */
[----:B------:R-:W-:-:S03]  /*2680*/  IMAD.WIDE R80, R73, R66, c[0x0][0x160] ;  /* 0x0000580049507625 */ /* 0x000fc600078e0242 */
[----:B------:R2:W-:Y:S01]  /*2690*/  LDGSTS.E.BYPASS.128 [R130], [R98.64] ;  /* 0x0000000062827fae */ /* 0x0005e2000b901c48 */
        /* <DEDUP_REMOVED lines=26> */
[----:B------:R1:W-:Y:S04]  /*2840*/  LDGSTS.E.BYPASS.128 [R123], [R68.64] ;  /* 0x00000000447b7fae */ /* 0x0003e8000b901c48 */
[----:B------:R1:W-:Y:S04]  /*2850*/  LDGSTS.E.BYPASS.128 [R122], [R66.64] ;  /* 0x00000000427a7fae */ /* 0x0003e8000b901c48 */
[----:B------:R-:W0:Y:S04]  /*2860*/  LDGDEPBAR ;  /* 0x00000000000079af */ /* 0x000e280000000000 */
[----:B------:R1:W-:Y:S04]  /*2870*/  LDGSTS.E.BYPASS.128 [R83+0x18000], [R64.64] ;  /* 0x1800000040537fae */ /* 0x0003e8000b901c48 */
        /* <DEDUP_REMOVED lines=31> */
[----:B------:R-:W0:Y:S04]  /*2a70*/  LDGDEPBAR ;  /* 0x00000000000079af */ /* 0x000e280000000000 */
[----:B------:R-:W-:Y:S06]  /*2a80*/  BAR.SYNC 0x0 ;  /* 0x0000000000007b1d */ /* 0x000fec0000000000 */
[----:B------:R-:W-:Y:S01]  /*2a90*/  @!PT LDS RZ, [RZ] ;  /* 0x00000000fffff984 */ /* 0x000fe20000000800 */
[----:B------:R-:W-:Y:S01]  /*2aa0*/  @!PT LDS RZ, [RZ] ;  /* 0x00000000fffff984 */ /* 0x000fe20000000800 */
[----:B------:R-:W-:Y:S01]  /*2ab0*/  @!PT LDS RZ, [RZ] ;  /* 0x00000000fffff984 */ /* 0x000fe20000000800 */
[----:B------:R1:W-:Y:S04]  /*2ac0*/  LDGSTS.E.BYPASS.128 [R83+0x8000], [R84.64+0x200] ;  /* 0x0800020054537fae */ /* 0x0003e8000b901c48 */
        /* <DEDUP_REMOVED lines=15> */
[----:B------:R-:W0:Y:S04]  /*2bc0*/  LDGDEPBAR ;  /* 0x00000000000079af */ /* 0x000e280000000000 */
        /* <DEDUP_REMOVED lines=18> */
[----:B------:R-:W-:Y:S04]  /*2cf0*/  STL [R1+0xf4], R118 ;  /* 0x0000f47601007387 */ /* 0x000fe80000100800 */
        /* <DEDUP_REMOVED lines=25> */
[----:B------:R1:W-:Y:S04]  /*2e90*/  STL [R1+0x108], R82 ;  /* 0x0001085201007387 */ /* 0x0003e80000100800 */
[----:B------:R2:W-:Y:S04]  /*2ea0*/  LDGSTS.E.BYPASS.128 [R100+0x28000], [R2.64+0x200] ;  /* 0x2800020002647fae */ /* 0x0005e8000b901c48 */
[----:B------:R-:W0:Y:S01]  /*2eb0*/  LDGDEPBAR ;  /* 0x00000000000079af */ /* 0x000e220000000000 */
[----:B-1----:R-:W-:-:S03]  /*2ec0*/  IADD3.X R82, RZ, R85, RZ, P1, !PT ;  /* 0x00000055ff527210 */ /* 0x002fc60000ffe4ff */
[----:B------:R-:W-:Y:S06]  /*2ed0*/  BAR.SYNC 0x0 ;  /* 0x0000000000007b1d */ /* 0x000fec0000000000 */
[----:B------:R-:W-:Y:S01]  /*2ee0*/  @!PT LDS RZ, [RZ] ;  /* 0x00000000fffff984 */ /* 0x000fe20000000800 */
[----:B------:R-:W-:Y:S01]  /*2ef0*/  @!PT LDS RZ, [RZ] ;  /* 0x00000000fffff984 */ /* 0x000fe20000000800 */
[----:B------:R-:W-:Y:S01]  /*2f00*/  @!PT LDS RZ, [RZ] ;  /* 0x00000000fffff984 */ /* 0x000fe20000000800 */
[----:B------:R1:W-:Y:S04]  /*2f10*/  LDGSTS.E.BYPASS.128 [R83+0x10000], [R84.64+0x400] ;  /* 0x1000040054537fae */ /* 0x0003e8000b901c48 */
[----:B------:R-:W-:Y:S04]  /*2f20*/  STL [R1+0x110], R101 ;  /* 0x0001106501007387 */ /* 0x000fe80000100800 */
[----:B------:R2:W-:Y:S01]  /*2f30*/  STL [R1+0x104], R82 ;  /* 0x0001045201007387 */ /* 0x0005e20000100800 */
[----:B-1----:R-:W-:-:S03]  /*2f40*/  IADD3 R84, P1, R88, 0x600, RZ ;  /* 0x0000060058547810 */ /* 0x002fc60007f3e0ff */
[----:B------:R1:W-:Y:S04]  /*2f50*/  LDGSTS.E.BYPASS.128 [R136+0x10000], [R86.64+0x400] ;  /* 0x1000040056887fae */ /* 0x0003e8000b901c48 */
[----:B------:R1:W-:Y:S01]  /*2f60*/  STL [R1+0x118], R84 ;  /* 0x0001185401007387 */ /* 0x0003e20000100800 */
[----:B--2---:R-:W-:-:S03]  /*2f70*/  IADD3.X R82, RZ, R87, RZ, P0, !PT ;  /* 0x00000057ff527210 */ /* 0x004fc600007fe4ff */
[----:B------:R2:W-:Y:S04]  /*2f80*/  LDGSTS.E.BYPASS.128 [R135+0x10000], [R88.64+0x400] ;  /* 0x1000040058877fae */ /* 0x0005e8000b901c48 */
        /* <DEDUP_REMOVED lines=38> */
[----:B------:R1:W-:Y:S01]  /*31f0*/  LDGSTS.E.BYPASS.128 [R122+0x10000], [R66.64+0x400] ;  /* 0x10000400427a7fae */ /* 0x0003e2000b901c48 */
[----:B---3--:R-:W-:Y:S02]  /*3200*/  IADD3.X R80, RZ, R79, RZ, P0, !PT ;  /* 0x0000004fff507210 */ /* 0x008fe400007fe4ff */
[----:B----4-:R-:W-:Y:S01]  /*3210*/  IADD3 R79, P0, R74, 0x600, RZ ;  /* 0x000006004a4f7810 */ /* 0x010fe20007f1e0ff */
[----:B------:R-:W0:Y:S01]  /*3220*/  LDGDEPBAR ;  /* 0x00000000000079af */ /* 0x000e220000000000 */
[----:B--2---:R-:W-:Y:S02]  /*3230*/  IADD3.X R82, RZ, R81, RZ, P1, !PT ;  /* 0x00000051ff527210 */ /* 0x004fe40000ffe4ff */
[----:B------:R-:W-:Y:S01]  /*3240*/  IADD3 R81, P1, R76, 0x600, RZ ;  /* 0x000006004c517810 */ /* 0x000fe20007f3e0ff */
[----:B------:R2:W-:Y:S01]  /*3250*/  LDGSTS.E.BYPASS.128 [R83+0x38000], [R64.64+0x400] ;  /* 0x3800040040537fae */ /* 0x0005e2000b901c48 */
[----:B-----5:R-:W-:Y:S02]  /*3260*/  IADD3.X R76, RZ, R75, RZ, P0, !PT ;  /* 0x0000004bff4c7210 */ /* 0x020fe400007fe4ff */
[----:B------:R-:W-:Y:S01]  /*3270*/  IADD3.X R78, RZ, R77, RZ, P1, !PT ;  /* 0x0000004dff4e7210 */ /* 0x000fe20000ffe4ff */
[----:B------:R3:W-:Y:S01]  /*3280*/  LDGSTS.E.BYPASS.128 [R136+0x38000], [R62.64+0x400] ;  /* 0x380004003e887fae */ /* 0x0007e2000b901c48 */
[----:B------:R-:W-:-:S02]  /*3290*/  IADD3 R77, P1, R72, 0x600, RZ ;  /* 0x00000600484d7810 */ /* 0x000fc40007f3e0ff */
[----:B------:R-:W-:Y:S01]  /*32a0*/  IADD3 R75, P0, R70, 0x600, RZ ;  /* 0x00000600464b7810 */ /* 0x000fe20007f1e0ff */
[----:B------:R-:W-:Y:S01]  /*32b0*/  STL [R1+0x150], R84 ;  /* 0x0001505401007387 */ /* 0x000fe20000100800 */
[----:B------:R-:W-:Y:S02]  /*32c0*/  IADD3.X R74, RZ, R73, RZ, P1, !PT ;  /* 0x00000049ff4a7210 */ /* 0x000fe40000ffe4ff */
[----:B------:R-:W-:Y:S01]  /*32d0*/  IADD3 R73, P1, R68, 0x600, RZ ;  /* 0x0000060044497810 */ /* 0x000fe20007f3e0ff */
[----:B------:R2:W-:Y:S01]  /*32e0*/  STL [R1+0x144], R82 ;  /* 0x0001445201007387 */ /* 0x0005e20000100800 */
[----:B------:R-:W-:Y:S02]  /*32f0*/  IADD3.X R72, RZ, R71, RZ, P0, !PT ;  /* 0x00000047ff487210 */ /* 0x000fe400007fe4ff */
[----:B------:R-:W-:Y:S01]  /*3300*/  IADD3 R71, P0, R66, 0x600, RZ ;  /* 0x0000060042477810 */ /* 0x000fe20007f1e0ff */
[----:B------:R-:W-:Y:S01]  /*3310*/  STL [R1+0x158], R81 ;  /* 0x0001585101007387 */ /* 0x000fe20000100800 */
[----:B------:R-:W-:-:S02]  /*3320*/  IADD3.X R70, RZ, R69, RZ, P1, !PT ;  /* 0x00000045ff467210 */ /* 0x000fc40000ffe4ff */
[----:B------:R-:W-:Y:S01]  /*3330*/  IADD3 R69, P1, R64, 0x600, RZ ;  /* 0x0000060040457810 */ /* 0x000fe20007f3e0ff */
[----:B------:R4:W-:Y:S01]  /*3340*/  LDGSTS.E.BYPASS.128 [R135+0x38000], [R60.64+0x400] ;  /* 0x380004003c877fae */ /* 0x0009e2000b901c48 */
[----:B------:R-:W-:Y:S01]  /*3350*/  IADD3.X R68, RZ, R67, RZ, P0, !PT ;  /* 0x00000043ff447210 */ /* 0x000fe200007fe4ff */
[----:B--2---:R-:W-:Y:S01]  /*3360*/  CS2R R82, SRZ ;  /* 0x0000000000527805 */ /* 0x004fe2000001ff00 */
[----:B-1----:R-:W-:Y:S01]  /*3370*/  IADD3 R67, P0, R62, 0x600, RZ ;  /* 0x000006003e437810 */ /* 0x002fe20007f1e0ff */
[----:B------:R1:W-:Y:S01]  /*3380*/  STL [R1+0x14c], R80 ;  /* 0x00014c5001007387 */ /* 0x0003e20000100800 */
[----:B------:R-:W-:Y:S02]  /*3390*/  IADD3.X R66, RZ, R65, RZ, P1, !PT ;  /* 0x00000041ff427210 */ /* 0x000fe40000ffe4ff */
[----:B------:R-:W-:Y:S01]  /*33a0*/  IADD3 R65, P1, R60, 0x600, RZ ;  /* 0x000006003c417810 */ /* 0x000fe20007f3e0ff */
[----:B------:R2:W-:Y:S01]  /*33b0*/  LDGSTS.E.BYPASS.128 [R134+0x38000], [R58.64+0x400] ;  /* 0x380004003a867fae */ /* 0x0005e2000b901c48 */
[----:B------:R-:W-:-:S02]  /*33c0*/  IADD3.X R64, RZ, R63, RZ, P0, !PT ;  /* 0x0000003fff407210 */ /* 0x000fc400007fe4ff */
[----:B---3--:R-:W-:Y:S01]  /*33d0*/  IADD3 R63, P0, R58, 0x600, RZ ;  /* 0x000006003a3f7810 */ /* 0x008fe20007f1e0ff */
[----:B------:R-:W-:Y:S01]  /*33e0*/  STL [R1+0x160], R79 ;  /* 0x0001604f01007387 */ /* 0x000fe20000100800 */
[----:B------:R-:W-:Y:S01]  /*33f0*/  IADD3.X R62, RZ, R61, RZ, P1, !PT ;  /* 0x0000003dff3e7210 */ /* 0x000fe20000ffe4ff */
[----:B-1----:R-:W-:Y:S01]  /*3400*/  CS2R R80, SRZ ;  /* 0x0000000000507805 */ /* 0x002fe2000001ff00 */
[----:B----4-:R-:W-:Y:S01]  /*3410*/  IADD3 R61, P1, R56, 0x600, RZ ;  /* 0x00000600383d7810 */ /* 0x010fe20007f3e0ff */
[----:B------:R-:W-:Y:S01]  /*3420*/  STL [R1+0x154], R78 ;  /* 0x0001544e01007387 */ /* 0x000fe20000100800 */
[----:B------:R-:W-:Y:S02]  /*3430*/  IADD3.X R60, RZ, R59, RZ, P0, !PT ;  /* 0x0000003bff3c7210 */ /* 0x000fe400007fe4ff */
[----:B--2---:R-:W-:Y:S01]  /*3440*/  IADD3 R59, P0, R54, 0x600, RZ ;  /* 0x00000600363b7810 */ /* 0x004fe20007f1e0ff */
[----:B------:R-:W-:Y:S01]  /*3450*/  STL [R1+0x168], R77 ;  /* 0x0001684d01007387 */ /* 0x000fe20000100800 */
[----:B------:R-:W-:-:S03]  /*3460*/  IADD3.X R58, RZ, R57, RZ, P1, !PT ;  /* 0x00000039ff3a7210 */ /* 0x000fc60000ffe4ff */
[----:B------:R-:W-:Y:S04]  /*3470*/  STL [R1+0x15c], R76 ;  /* 0x00015c4c01007387 */ /* 0x000fe80000100800 */
[----:B------:R1:W-:Y:S04]  /*3480*/  LDGSTS.E.BYPASS.128 [R133+0x38000], [R56.64+0x400] ;  /* 0x3800040038857fae */ /* 0x0003e8000b901c48 */
[----:B------:R-:W-:Y:S04]  /*3490*/  STL [R1+0x170], R75 ;  /* 0x0001704b01007387 */ /* 0x000fe80000100800 */
[----:B------:R2:W-:Y:S01]  /*34a0*/  LDGSTS.E.BYPASS.128 [R132+0x38000], [R54.64+0x400] ;  /* 0x3800040036847fae */ /* 0x0005e2000b901c48 */
[----:B-1----:R-:W-:-:S03]  /*34b0*/  IADD3 R57, P1, R52, 0x600, RZ ;  /* 0x0000060034397810 */ /* 0x002fc60007f3e0ff */
[----:B------:R-:W-:Y:S01]  /*34c0*/  STL [R1+0x164], R74 ;  /* 0x0001644a01007387 */ /* 0x000fe20000100800 */
[----:B------:R-:W-:-:S03]  /*34d0*/  IADD3.X R56, RZ, R55, RZ, P0, !PT ;  /* 0x00000037ff387210 */ /* 0x000fc600007fe4ff */
[----:B------:R-:W-:Y:S01]  /*34e0*/  STL [R1+0x178], R73 ;  /* 0x0001784901007387 */ /* 0x000fe20000100800 */
[----:B--2---:R-:W-:-:S03]  /*34f0*/  IADD3 R55, P0, R50, 0x600, RZ ;  /* 0x0000060032377810 */ /* 0x004fc60007f1e0ff */
[----:B------:R-:W-:Y:S01]  /*3500*/  STL [R1+0x16c], R72 ;  /* 0x00016c4801007387 */ /* 0x000fe20000100800 */
[----:B------:R-:W-:-:S03]  /*3510*/  IADD3.X R54, RZ, R53, RZ, P1, !PT ;  /* 0x00000035ff367210 */ /* 0x000fc60000ffe4ff */
[----:B------:R-:W-:Y:S04]  /*3520*/  STL [R1+0x180], R71 ;  /* 0x0001804701007387 */ /* 0x000fe80000100800 */
[----:B------:R1:W-:Y:S04]  /*3530*/  LDGSTS.E.BYPASS.128 [R131+0x38000], [R52.64+0x400] ;  /* 0x3800040034837fae */ /* 0x0003e8000b901c48 */
[----:B------:R2:W-:Y:S04]  /*3540*/  STL [R1+0x174], R70 ;  /* 0x0001744601007387 */ /* 0x0005e80000100800 */
[----:B------:R3:W-:Y:S01]  /*3550*/  LDGSTS.E.BYPASS.128 [R130+0x38000], [R50.64+0x400] ;  /* 0x3800040032827fae */ /* 0x0007e2000b901c48 */
[----:B-1----:R-:W-:-:S03]  /*3560*/  IADD3 R53, P1, R48, 0x600, RZ ;  /* 0x0000060030357810 */ /* 0x002fc60007f3e0ff */
[----:B------:R-:W-:Y:S01]  /*3570*/  STL [R1+0x188], R69 ;  /* 0x0001884501007387 */ /* 0x000fe20000100800 */
[----:B------:R-:W-:Y:S01]  /*3580*/  IADD3.X R52, RZ, R51, RZ, P0, !PT ;  /* 0x00000033ff347210 */ /* 0x000fe200007fe4ff */
[----:B--2---:R-:W-:Y:S02]  /*3590*/  CS2R R70, SRZ ;  /* 0x0000000000467805 */ /* 0x004fe4000001ff00 */
[----:B------:R1:W-:Y:S01]  /*35a0*/  STL [R1+0x17c], R68 ;  /* 0x00017c4401007387 */ /* 0x0003e20000100800 */
[----:B---3--:R-:W-:-:S03]  /*35b0*/  IADD3 R51, P0, R46, 0x600, RZ ;  /* 0x000006002e337810 */ /* 0x008fc60007f1e0ff */
[----:B------:R2:W-:Y:S01]  /*35c0*/  LDGSTS.E.BYPASS.128 [R129+0x38000], [R48.64+0x400] ;  /* 0x3800040030817fae */ /* 0x0005e2000b901c48 */
[----:B------:R-:W-:-:S03]  /*35d0*/  IADD3.X R50, RZ, R49, RZ, P1, !PT ;  /* 0x00000031ff327210 */ /* 0x000fc60000ffe4ff */
[----:B------:R-:W-:Y:S01]  /*35e0*/  STL [R1+0x190], R67 ;  /* 0x0001904301007387 */ /* 0x000fe20000100800 */
[----:B-1----:R-:W-:-:S03]  /*35f0*/  CS2R R68, SRZ ;  /* 0x0000000000447805 */ /* 0x002fc6000001ff00 */
[----:B------:R1:W-:Y:S04]  /*3600*/  LDGSTS.E.BYPASS.128 [R128+0x38000], [R46.64+0x400] ;  /* 0x380004002e807fae */ /* 0x0003e8000b901c48 */
[----:B------:R-:W-:Y:S01]  /*3610*/  STL [R1+0x184], R66 ;  /* 0x0001844201007387 */ /* 0x000fe20000100800 */
[----:B--2---:R-:W-:Y:S02]  /*3620*/  IADD3 R49, P1, R44, 0x600, RZ ;  /* 0x000006002c317810 */ /* 0x004fe40007f3e0ff */
[----:B------:R-:W-:Y:S01]  /*3630*/  IADD3.X R48, RZ, R47, RZ, P0, !PT ;  /* 0x0000002fff307210 */ /* 0x000fe200007fe4ff */
[----:B------:R2:W-:Y:S04]  /*3640*/  LDGSTS.E.BYPASS.128 [R127+0x38000], [R44.64+0x400] ;  /* 0x380004002c7f7fae */ /* 0x0005e8000b901c48 */
[----:B------:R-:W-:Y:S01]  /*3650*/  STL [R1+0x198], R65 ;  /* 0x0001984101007387 */ /* 0x000fe20000100800 */
[----:B-1----:R-:W-:-:S02]  /*3660*/  IADD3 R47, P0, R42, 0x600, RZ ;  /* 0x000006002a2f7810 */ /* 0x002fc40007f1e0ff */
[----:B------:R-:W-:Y:S01]  /*3670*/  IADD3.X R46, RZ, R45, RZ, P1, !PT ;  /* 0x0000002dff2e7210 */ /* 0x000fe20000ffe4ff */
        /* <DEDUP_REMOVED lines=9> */
[----:B------:R3:W-:Y:S01]  /*3710*/  STL [R1+0x194], R62 ;  /* 0x0001943e01007387 */ /* 0x0007e20000100800 */
[----:B--2---:R-:W-:Y:S02]  /*3720*/  IADD3 R41, P1, R36, 0x600, RZ ;  /* 0x0000060024297810 */ /* 0x004fe40007f3e0ff */
[----:B------:R-:W-:Y:S01]  /*3730*/  IADD3.X R40, RZ, R39, RZ, P0, !PT ;  /* 0x00000027ff287210 */ /* 0x000fe200007fe4ff */
[----:B------:R2:W-:Y:S04]  /*3740*/  LDGSTS.E.BYPASS.128 [R123+0x38000], [R36.64+0x400] ;  /* 0x38000400247b7fae */ /* 0x0005e8000b901c48 */
[----:B------:R-:W-:Y:S01]  /*3750*/  STL [R1+0x1a8], R61 ;  /* 0x0001a83d01007387 */ /* 0x000fe20000100800 */
[----:B-1----:R-:W-:Y:S01]  /*3760*/  IADD3 R39, P0, R34, 0x600, RZ ;  /* 0x0000060022277810 */ /* 0x002fe20007f1e0ff */
[----:B---3--:R-:W-:Y:S01]  /*3770*/  CS2R R62, SRZ ;  /* 0x00000000003e7805 */ /* 0x008fe2000001ff00 */
[----:B------:R-:W-:Y:S01]  /*3780*/  IADD3.X R38, RZ, R37, RZ, P1, !PT ;  /* 0x00000025ff267210 */ /* 0x000fe20000ffe4ff */
[----:B------:R1:W-:Y:S04]  /*3790*/  LDGSTS.E.BYPASS.128 [R122+0x38000], [R34.64+0x400] ;  /* 0x38000400227a7fae */ /* 0x0003e8000b901c48 */
[----:B------:R3:W-:Y:S01]  /*37a0*/  STL [R1+0x19c], R60 ;  /* 0x00019c3c01007387 */ /* 0x0007e20000100800 */
[----:B--2---:R-:W-:-:S02]  /*37b0*/  IADD3 R37, P1, R32, 0x600, RZ ;  /* 0x0000060020257810 */ /* 0x004fc40007f3e0ff */
        /* <DEDUP_REMOVED lines=25> */
[----:B------:R-:W-:Y:S01]  /*3950*/  STL [R1+0x1b4], R54 ;  /* 0x0001b43601007387 */ /* 0x000fe20000100800 */
[----:B--2---:R-:W-:-:S02]  /*3960*/  IADD3 R25, P1, R20, 0x600, RZ ;  /* 0x0000060014197810 */ /* 0x004fc40007f3e0ff */
[----:B------:R-:W-:Y:S01]  /*3970*/  IADD3.X R24, RZ, R23, RZ, P0, !PT ;  /* 0x00000017ff187210 */ /* 0x000fe200007fe4ff */
[----:B------:R2:W-:Y:S04]  /*3980*/  LDGSTS.E.BYPASS.128 [R115+0x38000], [R20.64+0x400] ;  /* 0x3800040014737fae */ /* 0x0005e8000b901c48 */
[----:B------:R-:W-:Y:S01]  /*3990*/  STL [R1+0x1c8], R53 ;  /* 0x0001c83501007387 */ /* 0x000fe20000100800 */
[----:B-1----:R-:W-:Y:S02]  /*39a0*/  IADD3 R23, P0, R18, 0x600, RZ ;  /* 0x0000060012177810 */ /* 0x002fe40007f1e0ff */
        /* <DEDUP_REMOVED lines=36> */
[----:B------:R1:W-:Y:S01]  /*3bf0*/  LDGSTS.E.BYPASS.128 [R100+0x38000], [R2.64+0x400] ;  /* 0x3800040002647fae */ /* 0x0003e2000b901c48 */
[----:B------:R-:W-:-:S03]  /*3c00*/  UMOV UR8, 0x18000 ;  /* 0x0001800000087882 */ /* 0x000fc60000000000 */
[----:B------:R3:W-:Y:S01]  /*3c10*/  STL [R1+0x1dc], R44 ;  /* 0x0001dc2c01007387 */ /* 0x0007e20000100800 */
[----:B--2---:R-:W-:-:S03]  /*3c20*/  IADD3.X R4, RZ, R3, RZ, P0, !PT ;  /* 0x00000003ff047210 */ /* 0x004fc600007fe4ff */
[----:B------:R-:W0:Y:S04]  /*3c30*/  LDGDEPBAR ;  /* 0x00000000000079af */ /* 0x000e280000000000 */
[----:B------:R-:W-:Y:S01]  /*3c40*/  STL [R1+0x1f0], R43 ;  /* 0x0001f02b01007387 */ /* 0x000fe20000100800 */
[----:B-1----:R-:W-:Y:S01]  /*3c50*/  MOV R2, 0xffffff80 ;  /* 0xffffff8000027802 */ /* 0x002fe20000000f00 */
[----:B---3--:R-:W-:Y:S01]  /*3c60*/  CS2R R44, SRZ ;  /* 0x00000000002c7805 */ /* 0x008fe2000001ff00 */
[----:B------:R-:W-:Y:S01]  /*3c70*/  MOV R3, 0x2 ;  /* 0x0000000200037802 */ /* 0x000fe20000000f00 */
[----:B------:R-:W-:Y:S04]  /*3c80*/  STL [R1+0x1e4], R42 ;  /* 0x0001e42a01007387 */ /* 0x000fe80000100800 */
[----:B------:R-:W-:Y:S04]  /*3c90*/  STL [R1+0x1f8], R41 ;  /* 0x0001f82901007387 */ /* 0x000fe80000100800 */
[----:B------:R-:W-:Y:S04]  /*3ca0*/  STL [R1+0x1ec], R40 ;  /* 0x0001ec2801007387 */ /* 0x000fe80000100800 */
[----:B------:R-:W-:Y:S04]  /*3cb0*/  STL [R1+0x200], R39 ;  /* 0x0002002701007387 */ /* 0x000fe80000100800 */
[----:B------:R1:W-:Y:S01]  /*3cc0*/  STL [R1+0x1f4], R38 ;  /* 0x0001f42601007387 */ /* 0x0003e20000100800 */
[----:B------:R-:W-:-:S04]  /*3cd0*/  DEPBAR.LE SB0, 0x4 ;  /* 0x000081000000791a */ /* 0x000fc80000000000 */
[----:B------:R-:W-:Y:S04]  /*3ce0*/  STL [R1+0x208], R37 ;  /* 0x0002082501007387 */ /* 0x000fe80000100800 */
[----:B------:R2:W-:Y:S01]  /*3cf0*/  STL [R1+0x1fc], R36 ;  /* 0x0001fc2401007387 */ /* 0x0005e20000100800 */
[----:B-1----:R-:W-:-:S03]  /*3d00*/  CS2R R38, SRZ ;  /* 0x0000000000267805 */ /* 0x002fc6000001ff00 */
[----:B------:R-:W-:Y:S04]  /*3d10*/  STL [R1+0x210], R35 ;  /* 0x0002102301007387 */ /* 0x000fe80000100800 */
[----:B------:R1:W-:Y:S01]  /*3d20*/  STL [R1+0x204], R34 ;  /* 0x0002042201007387 */ /* 0x0003e20000100800 */
[----:B--2---:R-:W-:-:S03]  /*3d30*/  CS2R R36, SRZ ;  /* 0x0000000000247805 */ /* 0x004fc6000001ff00 */
        /* <DEDUP_REMOVED lines=42> */
[----:B------:R2:W-:Y:S04]  /*3fe0*/  STL [R1+0x26c], R4 ;  /* 0x00026c0401007387 */ /* 0x0005e80000100800 */
[----:B------:R3:W-:Y:S01]  /*3ff0*/  STL [R1+0xbc], R2 ;  /* 0x0000bc0201007387 */ /* 0x0007e20000100800 */
[----:B-1----:R-:W-:Y:S01]  /*4000*/  CS2R R6, SRZ ;  /* 0x0000000000067805 */ /* 0x002fe2000001ff00 */
[----:B--2---:R-:W-:Y:S01]  /*4010*/  CS2R R4, SRZ ;  /* 0x0000000000047805 */ /* 0x004fe2000001ff00 */
[----:B---3--:R-:W-:-:S04]  /*4020*/  SHF.L.U32 R2, R0, 0x4, RZ ;  /* 0x0000000400027819 */ /* 0x008fc800000006ff */
[----:B------:R-:W-:Y:S01]  /*4030*/  LOP3.LUT R2, R2, 0x1e00, RZ, 0xc0, !PT ;  /* 0x00001e0002027812 */ /* 0x000fe200078ec0ff */
[----:B------:R-:W-:Y:S06]  /*4040*/  BAR.SYNC 0x0 ;  /* 0x0000000000007b1d */ /* 0x000fec0000000000 */
.L_x_1:
[----:B------:R-:W1:Y:S04]  /*4050*/  S2R R0, SR_TID.X ;  /* 0x0000000000007919 */ /* 0x000e680000002100 */
[----:B------:R-:W-:Y:S04]  /*4060*/  LDS.128 R92, [R2.X4+UR5] ;  /* 0x00000005025c7984 */ /* 0x000fe80008004c00 */
[----:B------:R-:W-:Y:S04]  /*4070*/  LDS.128 R88, [R2.X4+UR5+0x200] ;  /* 0x0002000502587984 */ /* 0x000fe80008004c00 */
[----:B------:R-:W-:Y:S04]  /*4080*/  LDS.128 R84, [R2.X4+UR5+0x400] ;  /* 0x0004000502547984 */ /* 0x000fe80008004c00 */
[----:B------:R-:W-:Y:S04]  /*4090*/  LDS.128 R72, [R2.X4+UR5+0x600] ;  /* 0x0006000502487984 */ /* 0x000fe80008004c00 */
[----:B------:R-:W-:Y:S01]  /*40a0*/  LDS.128 R120, [R2.X4+UR5+0x2000] ;  /* 0x0020000502787984 */ /* 0x000fe20008004c00 */
[----:B-1----:R-:W-:-:S03]  /*40b0*/  SHF.L.U32 R0, R0, 0x2, RZ ;  /* 0x0000000200007819 */ /* 0x002fc600000006ff */
[----:B------:R-:W-:Y:S01]  /*40c0*/  LDS.128 R112, [R2.X4+UR5+0x2600] ;  /* 0x0026000502707984 */ /* 0x000fe20008004c00 */
[----:B------:R-:W-:-:S03]  /*40d0*/  LOP3.LUT R0, R0, 0x7c, RZ, 0xc0, !PT ;  /* 0x0000007c00007812 */ /* 0x000fc600078ec0ff */
[----:B------:R-:W-:Y:S01]  /*40e0*/  LDS.128 R116, [R2.X4+UR5+0x6400] ;  /* 0x0064000502747984 */ /* 0x000fe20008004c00 */
[----:B------:R-:W-:-:S03]  /*40f0*/  LEA R76, R0, UR8, 0x9 ;  /* 0x00000008004c7c11 */ /* 0x000fc6000f8e48ff */
[----:B------:R-:W-:Y:S04]  /*4100*/  LDS.128 R136, [R2.X4+UR5+0x4540] ;  /* 0x0045400502887984 */ /* 0x000fe80008004c00 */
[----:B------:R-:W1:Y:S04]  /*4110*/  LDS.128 R40, [R76+0x200] ;  /* 0x000200004c287984 */ /* 0x000e680000000c00 */
[----:B------:R-:W2:Y:S04]  /*4120*/  LDS.128 R108, [R76] ;  /* 0x000000004c6c7984 */ /* 0x000ea80000000c00 */
[----:B------:R-:W3:Y:S04]  /*4130*/  LDS.128 R64, [R76+0x400] ;  /* 0x000400004c407984 */ /* 0x000ee80000000c00 */
[----:B------:R-:W4:Y:S04]  /*4140*/  LDS.128 R52, [R76+0x600] ;  /* 0x000600004c347984 */ /* 0x000f280000000c00 */
[----:B------:R-:W-:Y:S04]  /*4150*/  LDS.128 R100, [R76+0x10] ;  /* 0x000010004c647984 */ /* 0x000fe80000000c00 */
[----:B------:R-:W-:Y:S04]  /*4160*/  LDS.128 R172, [R76+0x7d0] ;  /* 0x0007d0004cac7984 */ /* 0x000fe80000000c00 */
[----:B------:R-:W-:Y:S04]  /*4170*/  LDS.128 R168, [R76+0x5d0] ;  /* 0x0005d0004ca87984 */ /* 0x000fe80000000c00 */
[----:B------:R-:W-:Y:S04]  /*4180*/  LDS.128 R196, [R2.X4+UR5+0x41d0] ;  /* 0x0041d00502c47984 */ /* 0x000fe80008004c00 */
[----:B------:R-:W-:Y:S04]  /*4190*/  LDS.128 R200, [R2.X4+UR5+0x43d0] ;  /* 0x0043d00502c87984 */ /* 0x000fe80008004c00 */
[----:B------:R-:W-:Y:S01]  /*41a0*/  LDS.128 R204, [R2.X4+UR5+0x45d0] ;  /* 0x0045d00502cc7984 */ /* 0x000fe20008004c00 */
[-C--:B-1----:R-:W-:Y:S01]  /*41b0*/  FFMA R0, R92, R40.reuse, R229 ;  /* 0x000000285c007223 */ /* 0x082fe200000000e5 */
[----:B------:R-:W-:-:S02]  /*41c0*/  FFMA R5, R116, R40, R5 ;  /* 0x0000002874057223 */ /* 0x000fc40000000005 */
[----:B------:R-:W-:Y:S01]  /*41d0*/  LDS.128 R208, [R2.X4+UR5+0x47d0] ;  /* 0x0047d00502d07984 */ /* 0x000fe20008004c00 */
[-C--:B--2---:R-:W-:Y:S01]  /*41e0*/  FFMA R228, R92, R108.reuse, R228 ;  /* 0x0000006c5ce47223 */ /* 0x084fe200000000e4 */
[C---:B------:R-:W-:Y:S01]  /*41f0*/  FFMA R79, R93.reuse, R41, R0 ;  /* 0x000000295d4f7223 */ /* 0x040fe20000000000 */
[-C--:B------:R-:W-:Y:S01]  /*4200*/  FFMA R16, R88, R108.reuse, R16 ;  /* 0x0000006c58107223 */ /* 0x080fe20000000010 */
[----:B------:R-:W-:Y:S01]  /*4210*/  FFMA R20, R84, R108, R20 ;  /* 0x0000006c54147223 */ /* 0x000fe20000000014 */
[C---:B------:R-:W-:Y:S01]  /*4220*/  FFMA R97, R93.reuse, R109, R228 ;  /* 0x0000006d5d617223 */ /* 0x040fe200000000e4 */
[----:B---3--:R-:W-:Y:S01]  /*4230*/  FFMA R230, R92, R64, R230 ;  /* 0x000000405ce67223 */ /* 0x008fe200000000e6 */
[----:B------:R-:W-:Y:S01]  /*4240*/  FFMA R0, R94, R42, R79 ;  /* 0x0000002a5e007223 */ /* 0x000fe2000000004f */
[----:B------:R-:W-:Y:S01]  /*4250*/  FFMA R18, R88, R64, R18 ;  /* 0x0000004058127223 */ /* 0x000fe20000000012 */
[----:B------:R-:W-:Y:S01]  /*4260*/  FFMA R78, R94, R110, R97 ;  /* 0x0000006e5e4e7223 */ /* 0x000fe20000000061 */
[----:B------:R-:W-:Y:S01]  /*4270*/  FFMA R77, R93, R65, R230 ;  /* 0x000000415d4d7223 */ /* 0x000fe200000000e6 */
[C---:B------:R-:W-:Y:S01]  /*4280*/  FFMA R97, R95.reuse, R43, R0 ;  /* 0x0000002b5f617223 */ /* 0x040fe20000000000 */
[-C--:B----4-:R-:W-:Y:S01]  /*4290*/  FFMA R92, R92, R52.reuse, R231 ;  /* 0x000000345c5c7223 */ /* 0x090fe200000000e7 */
[----:B------:R-:W-:Y:S01]  /*42a0*/  FFMA R99, R95, R111, R78 ;  /* 0x0000006f5f637223 */ /* 0x000fe2000000004e */
[C---:B------:R-:W-:Y:S01]  /*42b0*/  FFMA R78, R88.reuse, R52, R19 ;  /* 0x00000034584e7223 */ /* 0x040fe20000000013 */
[----:B------:R-:W-:Y:S01]  /*42c0*/  FFMA R0, R88, R40, R17 ;  /* 0x0000002858007223 */ /* 0x000fe20000000011 */
[C---:B------:R-:W-:Y:S01]  /*42d0*/  FFMA R98, R94.reuse, R66, R77 ;  /* 0x000000425e627223 */ /* 0x040fe2000000004d */
[----:B------:R-:W-:Y:S01]  /*42e0*/  FFMA R93, R93, R53, R92 ;  /* 0x000000355d5d7223 */ /* 0x000fe2000000005c */
[C---:B------:R-:W-:Y:S01]  /*42f0*/  FFMA R17, R89.reuse, R65, R18 ;  /* 0x0000004159117223 */ /* 0x040fe20000000012 */
[C---:B------:R-:W-:Y:S01]  /*4300*/  FFMA R19, R89.reuse, R53, R78 ;  /* 0x0000003559137223 */ /* 0x040fe2000000004e */
[C---:B------:R-:W-:Y:S01]  /*4310*/  FFMA R77, R89.reuse, R41, R0 ;  /* 0x00000029594d7223 */ /* 0x040fe20000000000 */
[----:B------:R-:W-:Y:S01]  /*4320*/  FFMA R89, R89, R109, R16 ;  /* 0x0000006d59597223 */ /* 0x000fe20000000010 */
[-C--:B------:R-:W-:Y:S01]  /*4330*/  FFMA R94, R94, R54.reuse, R93 ;  /* 0x000000365e5e7223 */ /* 0x080fe2000000005d */
[C---:B------:R-:W-:Y:S01]  /*4340*/  FFMA R16, R90.reuse, R54, R19 ;  /* 0x000000365a107223 */ /* 0x040fe20000000013 */
[C---:B------:R-:W-:Y:S01]  /*4350*/  FFMA R98, R95.reuse, R67, R98 ;  /* 0x000000435f627223 */ /* 0x040fe20000000062 */
[----:B------:R-:W-:Y:S01]  /*4360*/  FFMA R0, R90, R110, R89 ;  /* 0x0000006e5a007223 */ /* 0x000fe20000000059 */
[-C--:B------:R-:W-:Y:S01]  /*4370*/  FFMA R125, R95, R55.reuse, R94 ;  /* 0x000000375f7d7223 */ /* 0x080fe2000000005e */
[C---:B------:R-:W-:Y:S01]  /*4380*/  FFMA R93, R91.reuse, R55, R16 ;  /* 0x000000375b5d7223 */ /* 0x040fe20000000010 */
[C---:B------:R-:W-:Y:S01]  /*4390*/  FFMA R22, R84.reuse, R64, R22 ;  /* 0x0000004054167223 */ /* 0x040fe20000000016 */
        /* <DEDUP_REMOVED lines=9> */
[C---:B------:R-:W-:Y:S01]  /*4430*/  FFMA R94, R91.reuse, R67, R94 ;  /* 0x000000435b5e7223 */ /* 0x040fe2000000005e */
[----:B------:R-:W1:Y:S01]  /*4440*/  LDS.128 R20, [R2.X4+UR5+0x2200] ;  /* 0x0022000502147984 */ /* 0x000e620008004c00 */
[C---:B------:R-:W-:Y:S01]  /*4450*/  FFMA R16, R86.reuse, R54, R19 ;  /* 0x0000003656107223 */ /* 0x040fe20000000013 */
[----:B------:R-:W-:Y:S01]  /*4460*/  FFMA R0, R86, R110, R85 ;  /* 0x0000006e56007223 */ /* 0x000fe20000000055 */
[----:B------:R-:W-:Y:S01]  /*4470*/  FFMA R96, R91, R43, R96 ;  /* 0x0000002b5b607223 */ /* 0x000fe20000000060 */
[C---:B------:R-:W-:Y:S01]  /*4480*/  FFMA R30, R72.reuse, R64, R30 ;  /* 0x00000040481e7223 */ /* 0x040fe2000000001e */
[C---:B------:R-:W-:Y:S01]  /*4490*/  FFMA R89, R87.reuse, R55, R16 ;  /* 0x0000003757597223 */ /* 0x040fe20000000010 */
[----:B------:R-:W-:Y:S01]  /*44a0*/  FFMA R91, R87, R111, R0 ;  /* 0x0000006f575b7223 */ /* 0x000fe20000000000 */
[C---:B------:R-:W-:Y:S01]  /*44b0*/  FFMA R16, R72.reuse, R52, R31 ;  /* 0x0000003448107223 */ /* 0x040fe2000000001f */
        /* <DEDUP_REMOVED lines=8> */
[----:B------:R-:W-:Y:S01]  /*4540*/  FFMA R0, R74, R66, R17 ;  /* 0x000000424a007223 */ /* 0x000fe20000000011 */
[----:B------:R-:W2:Y:S01]  /*4550*/  LDS.128 R28, [R2.X4+UR5+0x2400] ;  /* 0x00240005021c7984 */ /* 0x000ea20008004c00 */
[C---:B------:R-:W-:Y:S01]  /*4560*/  FFMA R90, R87.reuse, R67, R90 ;  /* 0x00000043575a7223 */ /* 0x040fe2000000005a */
[----:B------:R-:W-:Y:S01]  /*4570*/  FFMA R92, R87, R43, R92 ;  /* 0x0000002b575c7223 */ /* 0x000fe2000000005c */
[----:B------:R-:W-:Y:S01]  /*4580*/  FFMA R87, R75, R67, R0 ;  /* 0x000000434b577223 */ /* 0x000fe20000000000 */
[C---:B------:R-:W-:Y:S01]  /*4590*/  FFMA R34, R120.reuse, R64, R34 ;  /* 0x0000004078227223 */ /* 0x040fe20000000022 */
[C---:B------:R-:W-:Y:S01]  /*45a0*/  FFMA R16, R120.reuse, R52, R35 ;  /* 0x0000003478107223 */ /* 0x040fe20000000023 */
[C---:B------:R-:W-:Y:S01]  /*45b0*/  FFMA R0, R120.reuse, R40, R33 ;  /* 0x0000002878007223 */ /* 0x040fe20000000021 */
[----:B------:R-:W-:Y:S01]  /*45c0*/  FFMA R32, R120, R108, R32 ;  /* 0x0000006c78207223 */ /* 0x000fe20000000020 */
[----:B------:R-:W-:Y:S01]  /*45d0*/  FFMA R86, R74, R54, R19 ;  /* 0x000000364a567223 */ /* 0x000fe20000000013 */
[C---:B------:R-:W-:Y:S01]  /*45e0*/  FFMA R17, R121.reuse, R65, R34 ;  /* 0x0000004179117223 */ /* 0x040fe20000000022 */
[C---:B------:R-:W-:Y:S01]  /*45f0*/  FFMA R19, R121.reuse, R53, R16 ;  /* 0x0000003579137223 */ /* 0x040fe20000000010 */
[C---:B------:R-:W-:Y:S01]  /*4600*/  FFMA R33, R121.reuse, R41, R0 ;  /* 0x0000002979217223 */ /* 0x040fe20000000000 */
[----:B------:R-:W-:Y:S01]  /*4610*/  FFMA R121, R121, R109, R32 ;  /* 0x0000006d79797223 */ /* 0x000fe20000000020 */
[C---:B------:R-:W-:Y:S01]  /*4620*/  FFMA R18, R122.reuse, R66, R17 ;  /* 0x000000427a127223 */ /* 0x040fe20000000011 */
[C---:B------:R-:W-:Y:S01]  /*4630*/  FFMA R84, R122.reuse, R54, R19 ;  /* 0x000000367a547223 */ /* 0x040fe20000000013 */
[C---:B------:R-:W-:Y:S01]  /*4640*/  FFMA R0, R122.reuse, R42, R33 ;  /* 0x0000002a7a007223 */ /* 0x040fe20000000021 */
[-C--:B------:R-:W-:Y:S01]  /*4650*/  FFMA R16, R122, R110.reuse, R121 ;  /* 0x0000006e7a107223 */ /* 0x080fe20000000079 */
[C---:B------:R-:W-:Y:S01]  /*4660*/  FFMA R85, R123.reuse, R67, R18 ;  /* 0x000000437b557223 */ /* 0x040fe20000000012 */
[C---:B------:R-:W-:Y:S01]  /*4670*/  FFMA R84, R123.reuse, R55, R84 ;  /* 0x000000377b547223 */ /* 0x040fe20000000054 */
[C---:B------:R-:W-:Y:S01]  /*4680*/  FFMA R88, R74.reuse, R110, R73 ;  /* 0x0000006e4a587223 */ /* 0x040fe20000000049 */
[C---:B------:R-:W-:Y:S01]  /*4690*/  FFMA R122, R123.reuse, R111, R16 ;  /* 0x0000006f7b7a7223 */ /* 0x040fe20000000010 */
[----:B------:R-:W-:Y:S01]  /*46a0*/  FFMA R123, R123, R43, R0 ;  /* 0x0000002b7b7b7223 */ /* 0x000fe20000000000 */
[----:B------:R-:W-:Y:S01]  /*46b0*/  FFMA R124, R74, R42, R77 ;  /* 0x0000002a4a7c7223 */ /* 0x000fe2000000004d */
[C---:B-1----:R-:W-:Y:S01]  /*46c0*/  FFMA R16, R20.reuse, R52, R39 ;  /* 0x0000003414107223 */ /* 0x042fe20000000027 */
[C---:B------:R-:W-:Y:S01]  /*46d0*/  FFMA R38, R20.reuse, R64, R38 ;  /* 0x0000004014267223 */ /* 0x040fe20000000026 */
[C---:B------:R-:W-:Y:S01]  /*46e0*/  FFMA R0, R20.reuse, R40, R37 ;  /* 0x0000002814007223 */ /* 0x040fe20000000025 */
[----:B------:R-:W-:Y:S01]  /*46f0*/  FFMA R20, R20, R108, R36 ;  /* 0x0000006c14147223 */ /* 0x000fe20000000024 */
[C---:B------:R-:W-:Y:S01]  /*4700*/  FFMA R35, R21.reuse, R53, R16 ;  /* 0x0000003515237223 */ /* 0x040fe20000000010 */
[C---:B------:R-:W-:Y:S01]  /*4710*/  FFMA R33, R21.reuse, R65, R38 ;  /* 0x0000004115217223 */ /* 0x040fe20000000026 */
[----:B------:R-:W1:Y:S01]  /*4720*/  LDS.128 R16, [R2.X4+UR5+0x4000] ;  /* 0x0040000502107984 */ /* 0x000e620008004c00 */
        /* <DEDUP_REMOVED lines=10> */
[C---:B--2---:R-:W-:Y:S01]  /*47d0*/  FFMA R20, R28.reuse, R52, R51 ;  /* 0x000000341c147223 */ /* 0x044fe20000000033 */
[----:B------:R-:W-:Y:S01]  /*47e0*/  FFMA R121, R23, R43, R22 ;  /* 0x0000002b17797223 */ /* 0x000fe20000000016 */
[C---:B------:R-:W-:Y:S01]  /*47f0*/  FFMA R50, R28.reuse, R64, R50 ;  /* 0x000000401c327223 */ /* 0x040fe20000000032 */
[C---:B------:R-:W-:Y:S01]  /*4800*/  FFMA R0, R28.reuse, R40, R49 ;  /* 0x000000281c007223 */ /* 0x040fe20000000031 */
[C---:B------:R-:W-:Y:S01]  /*4810*/  FFMA R35, R29.reuse, R53, R20 ;  /* 0x000000351d237223 */ /* 0x040fe20000000014 */
[----:B------:R-:W-:Y:S01]  /*4820*/  FFMA R28, R28, R108, R48 ;  /* 0x0000006c1c1c7223 */ /* 0x000fe20000000030 */
[----:B------:R-:W2:Y:S01]  /*4830*/  LDS.128 R20, [R2.X4+UR5+0x4200] ;  /* 0x0042000502147984 */ /* 0x000ea20008004c00 */
[C---:B------:R-:W-:Y:S01]  /*4840*/  FFMA R33, R29.reuse, R65, R50 ;  /* 0x000000411d217223 */ /* 0x040fe20000000032 */
[C---:B------:R-:W-:Y:S01]  /*4850*/  FFMA R37, R29.reuse, R41, R0 ;  /* 0x000000291d257223 */ /* 0x040fe20000000000 */
        /* <DEDUP_REMOVED lines=9> */
[C---:B------:R-:W-:Y:S01]  /*48f0*/  FFMA R58, R112.reuse, R64, R58 ;  /* 0x00000040703a7223 */ /* 0x040fe2000000003a */
[C---:B------:R-:W-:Y:S01]  /*4900*/  FFMA R28, R112.reuse, R52, R59 ;  /* 0x00000034701c7223 */ /* 0x040fe2000000003b */
[C---:B------:R-:W-:Y:S01]  /*4910*/  FFMA R0, R112.reuse, R40, R57 ;  /* 0x0000002870007223 */ /* 0x040fe20000000039 */
[----:B------:R-:W3:Y:S01]  /*4920*/  LDS.128 R36, [R2.X4+UR5+0x4400] ;  /* 0x0044000502247984 */ /* 0x000ee20008004c00 */
        /* <DEDUP_REMOVED lines=13> */
[C---:B-1----:R-:W-:Y:S01]  /*4a00*/  FFMA R62, R16.reuse, R64, R62 ;  /* 0x00000040103e7223 */ /* 0x042fe2000000003e */
        /* <DEDUP_REMOVED lines=8> */
[----:B------:R-:W-:Y:S01]  /*4a90*/  FFMA R17, R17, R109, R16 ;  /* 0x0000006d11117223 */ /* 0x000fe20000000010 */
[----:B------:R-:W1:Y:S01]  /*4aa0*/  LDS.128 R48, [R2.X4+UR5+0x4600] ;  /* 0x0046000502307984 */ /* 0x000e620008004c00 */
[----:B------:R-:W-:Y:S01]  /*4ab0*/  FFMA R16, R18, R54, R31 ;  /* 0x0000003612107223 */ /* 0x000fe2000000001f */
[----:B--2---:R-:W-:Y:S01]  /*4ac0*/  FFMA R82, R20, R64, R82 ;  /* 0x0000004014527223 */ /* 0x004fe20000000052 */
[C---:B------:R-:W-:Y:S01]  /*4ad0*/  FFMA R0, R18.reuse, R110, R17 ;  /* 0x0000006e12007223 */ /* 0x040fe20000000011 */
[----:B------:R-:W-:Y:S01]  /*4ae0*/  FFMA R106, R18, R66, R29 ;  /* 0x00000042126a7223 */ /* 0x000fe2000000001d */
[C---:B------:R-:W-:Y:S01]  /*4af0*/  FFMA R105, R19.reuse, R55, R16 ;  /* 0x0000003713697223 */ /* 0x040fe20000000010 */
[C---:B------:R-:W-:Y:S01]  /*4b00*/  FFMA R16, R20.reuse, R52, R83 ;  /* 0x0000003414107223 */ /* 0x040fe20000000053 */
[----:B------:R-:W-:Y:S01]  /*4b10*/  FFMA R107, R19, R111, R0 ;  /* 0x0000006f136b7223 */ /* 0x000fe20000000000 */
[----:B------:R-:W-:Y:S01]  /*4b20*/  FFMA R0, R20, R40, R81 ;  /* 0x0000002814007223 */ /* 0x000fe20000000051 */
[----:B------:R-:W-:Y:S01]  /*4b30*/  FFMA R112, R18, R42, R33 ;  /* 0x0000002a12707223 */ /* 0x000fe20000000021 */
[----:B------:R-:W-:Y:S01]  /*4b40*/  FFMA R20, R20, R108, R80 ;  /* 0x0000006c14147223 */ /* 0x000fe20000000050 */
[C---:B------:R-:W-:Y:S01]  /*4b50*/  FFMA R31, R21.reuse, R53, R16 ;  /* 0x00000035151f7223 */ /* 0x040fe20000000010 */
[C---:B------:R-:W-:Y:S01]  /*4b60*/  FFMA R29, R21.reuse, R65, R82 ;  /* 0x00000041151d7223 */ /* 0x040fe20000000052 */
[----:B------:R-:W-:Y:S01]  /*4b70*/  FFMA R33, R21, R41, R0 ;  /* 0x0000002915217223 */ /* 0x000fe20000000000 */
[C---:B------:R-:W-:Y:S01]  /*4b80*/  FFMA R106, R19.reuse, R67, R106 ;  /* 0x00000043136a7223 */ /* 0x040fe2000000006a */
[----:B------:R-:W-:Y:S01]  /*4b90*/  FFMA R112, R19, R43, R112 ;  /* 0x0000002b13707223 */ /* 0x000fe20000000070 */
[----:B------:R-:W-:Y:S01]  /*4ba0*/  FFMA R21, R21, R109, R20 ;  /* 0x0000006d15157223 */ /* 0x000fe20000000014 */
[----:B------:R-:W2:Y:S01]  /*4bb0*/  LDS.128 R16, [R2.X4+UR5+0x6000] ;  /* 0x0060000502107984 */ /* 0x000ea20008004c00 */
[C---:B------:R-:W-:Y:S01]  /*4bc0*/  FFMA R20, R22.reuse, R54, R31 ;  /* 0x0000003616147223 */ /* 0x040fe2000000001f */
[C---:B------:R-:W-:Y:S01]  /*4bd0*/  FFMA R104, R22.reuse, R42, R33 ;  /* 0x0000002a16687223 */ /* 0x040fe20000000021 */
[C---:B------:R-:W-:Y:S01]  /*4be0*/  FFMA R34, R22.reuse, R66, R29 ;  /* 0x0000004216227223 */ /* 0x040fe2000000001d */
[----:B------:R-:W-:Y:S01]  /*4bf0*/  FFMA R0, R22, R110, R21 ;  /* 0x0000006e16007223 */ /* 0x000fe20000000015 */
[C---:B------:R-:W-:Y:S01]  /*4c00*/  FFMA R33, R23.reuse, R55, R20 ;  /* 0x0000003717217223 */ /* 0x040fe20000000014 */
[C---:B---3--:R-:W-:Y:S01]  /*4c10*/  FFMA R20, R36.reuse, R52, R47 ;  /* 0x0000003424147223 */ /* 0x048fe2000000002f */
[C---:B------:R-:W-:Y:S01]  /*4c20*/  FFMA R34, R23.reuse, R67, R34 ;  /* 0x0000004317227223 */ /* 0x040fe20000000022 */
[C---:B------:R-:W-:Y:S01]  /*4c30*/  FFMA R35, R23.reuse, R111, R0 ;  /* 0x0000006f17237223 */ /* 0x040fe20000000000 */
[----:B------:R-:W-:Y:S01]  /*4c40*/  FFMA R104, R23, R43, R104 ;  /* 0x0000002b17687223 */ /* 0x000fe20000000068 */
[C---:B------:R-:W-:Y:S01]  /*4c50*/  FFMA R31, R37.reuse, R53, R20 ;  /* 0x00000035251f7223 */ /* 0x040fe20000000014 */
[C---:B------:R-:W-:Y:S01]  /*4c60*/  FFMA R46, R36.reuse, R64, R46 ;  /* 0x00000040242e7223 */ /* 0x040fe2000000002e */
[----:B------:R-:W3:Y:S01]  /*4c70*/  LDS.128 R20, [R2.X4+UR5+0x6200] ;  /* 0x0062000502147984 */ /* 0x000ee20008004c00 */
[C---:B------:R-:W-:Y:S01]  /*4c80*/  FFMA R0, R36.reuse, R40, R45 ;  /* 0x0000002824007223 */ /* 0x040fe2000000002d */
[----:B------:R-:W-:Y:S01]  /*4c90*/  FFMA R36, R36, R108, R44 ;  /* 0x0000006c24247223 */ /* 0x000fe2000000002c */
[C---:B------:R-:W-:Y:S01]  /*4ca0*/  FFMA R29, R37.reuse, R65, R46 ;  /* 0x00000041251d7223 */ /* 0x040fe2000000002e */
[----:B------:R-:W-:Y:S01]  /*4cb0*/  LDS.128 R56, [R76+0x410] ;  /* 0x000410004c387984 */ /* 0x000fe20000000c00 */
[C---:B------:R-:W-:Y:S01]  /*4cc0*/  FFMA R45, R37.reuse, R41, R0 ;  /* 0x00000029252d7223 */ /* 0x040fe20000000000 */
[----:B------:R-:W-:Y:S01]  /*4cd0*/  FFMA R37, R37, R109, R36 ;  /* 0x0000006d25257223 */ /* 0x000fe20000000024 */
[C---:B------:R-:W-:Y:S01]  /*4ce0*/  FFMA R36, R38.reuse, R54, R31 ;  /* 0x0000003626247223 */ /* 0x040fe2000000001f */
[C---:B------:R-:W-:Y:S01]  /*4cf0*/  FFMA R30, R38.reuse, R66, R29 ;  /* 0x00000042261e7223 */ /* 0x040fe2000000001d */
[C---:B------:R-:W-:Y:S01]  /*4d00*/  FFMA R0, R38.reuse, R42, R45 ;  /* 0x0000002a26007223 */ /* 0x040fe2000000002d */
[----:B------:R-:W-:Y:S01]  /*4d10*/  FFMA R28, R38, R110, R37 ;  /* 0x0000006e261c7223 */ /* 0x000fe20000000025 */
[C---:B-1----:R-:W-:Y:S01]  /*4d20*/  FFMA R26, R48.reuse, R64, R26 ;  /* 0x00000040301a7223 */ /* 0x042fe2000000001a */
        /* <DEDUP_REMOVED lines=13> */
[----:B------:R-:W-:Y:S01]  /*4e00*/  FFMA R27, R51, R67, R0 ;  /* 0x00000043331b7223 */ /* 0x000fe20000000000 */
[C---:B------:R-:W-:Y:S01]  /*4e10*/  FFMA R32, R50.reuse, R110, R29 ;  /* 0x0000006e32207223 */ /* 0x040fe2000000001d */
[----:B------:R-:W-:Y:S01]  /*4e20*/  FFMA R50, R50, R42, R49 ;  /* 0x0000002a32327223 */ /* 0x000fe20000000031 */
[C---:B--2---:R-:W-:Y:S01]  /*4e30*/  FFMA R12, R16.reuse, R108, R12 ;  /* 0x0000006c100c7223 */ /* 0x044fe2000000000c */
        /* <DEDUP_REMOVED lines=8> */
[-C--:B------:R-:W-:Y:S01]  /*4ec0*/  FFMA R32, R51, R111.reuse, R32 ;  /* 0x0000006f33207223 */ /* 0x080fe20000000020 */
[----:B------:R-:W-:Y:S01]  /*4ed0*/  FFMA R26, R18, R54, R13 ;  /* 0x00000036121a7223 */ /* 0x000fe2000000000d */
[----:B------:R-:W1:Y:S01]  /*4ee0*/  LDS.128 R48, [R2.X4+UR5+0x6600] ;  /* 0x0066000502307984 */ /* 0x000e620008004c00 */
[C---:B---3--:R-:W-:Y:S01]  /*4ef0*/  FFMA R8, R20.reuse, R108, R8 ;  /* 0x0000006c14087223 */ /* 0x048fe20000000008 */
        /* <DEDUP_REMOVED lines=10> */
[----:B------:R-:W-:Y:S01]  /*4fa0*/  LDS.128 R44, [R76+0x210] ;  /* 0x000210004c2c7984 */ /* 0x000fe20000000c00 */
[----:B------:R-:W-:Y:S01]  /*4fb0*/  FFMA R15, R17, R65, R14 ;  /* 0x00000041110f7223 */ /* 0x000fe2000000000e */
[C---:B------:R-:W-:Y:S01]  /*4fc0*/  FFMA R12, R22.reuse, R42, R13 ;  /* 0x0000002a160c7223 */ /* 0x040fe2000000000d */
[----:B------:R-:W-:Y:S01]  /*4fd0*/  FFMA R21, R22, R54, R21 ;  /* 0x0000003616157223 */ /* 0x000fe20000000015 */
[----:B------:R-:W2:Y:S01]  /*4fe0*/  LDS.128 R8, [R2.X4+UR5+0x10] ;  /* 0x0000100502087984 */ /* 0x000ea20008004c00 */
[----:B------:R-:W-:Y:S01]  /*4ff0*/  FFMA R24, R18, R66, R15 ;  /* 0x0000004212187223 */ /* 0x000fe2000000000f */
[----:B------:R-:W-:Y:S01]  /*5000*/  FFMA R22, R23, R43, R12 ;  /* 0x0000002b17167223 */ /* 0x000fe2000000000c */
[----:B------:R-:W-:Y:S01]  /*5010*/  FFMA R17, R17, R41, R16 ;  /* 0x0000002911117223 */ /* 0x000fe20000000010 */
[----:B------:R-:W3:Y:S01]  /*5020*/  LDS.128 R60, [R76+0x610] ;  /* 0x000610004c3c7984 */ /* 0x000ee20000000c00 */
[C---:B------:R-:W-:Y:S01]  /*5030*/  FFMA R20, R23.reuse, R67, R20 ;  /* 0x0000004317147223 */ /* 0x040fe20000000014 */
[C---:B------:R-:W-:Y:S01]  /*5040*/  FFMA R21, R23.reuse, R55, R21 ;  /* 0x0000003717157223 */ /* 0x040fe20000000015 */
[----:B------:R-:W-:Y:S01]  /*5050*/  FFMA R23, R23, R111, R0 ;  /* 0x0000006f17177223 */ /* 0x000fe20000000000 */
[----:B------:R-:W4:Y:S01]  /*5060*/  LDS.128 R12, [R2.X4+UR5+0x210] ;  /* 0x00021005020c7984 */ /* 0x000f220008004c00 */
[----:B------:R-:W-:Y:S01]  /*5070*/  FFMA R0, R116, R52, R7 ;  /* 0x0000003474007223 */ /* 0x000fe20000000007 */
[----:B------:R-:W-:Y:S01]  /*5080*/  FFMA R28, R18, R42, R17 ;  /* 0x0000002a121c7223 */ /* 0x000fe20000000011 */
        /* <DEDUP_REMOVED lines=9> */
[----:B------:R-:W5:Y:S01]  /*5120*/  LDS.128 R16, [R2.X4+UR5+0x410] ;  /* 0x0004100502107984 */ /* 0x000f620008004c00 */
[C---:B------:R-:W-:Y:S01]  /*5130*/  FFMA R117, R118.reuse, R54, R0 ;  /* 0x0000003676757223 */ /* 0x040fe20000000000 */
[C---:B------:R-:W-:Y:S01]  /*5140*/  FFMA R116, R118.reuse, R66, R116 ;  /* 0x0000004276747223 */ /* 0x040fe20000000074 */
[----:B------:R-:W-:Y:S01]  /*5150*/  FFMA R0, R118, R42, R5 ;  /* 0x0000002a76007223 */ /* 0x000fe20000000005 */
[C---:B-1----:R-:W-:Y:S01]  /*5160*/  FFMA R40, R48.reuse, R40, R69 ;  /* 0x0000002830287223 */ /* 0x042fe20000000045 */
        /* <DEDUP_REMOVED lines=11> */
[----:B------:R-:W-:Y:S01]  /*5220*/  FFMA R49, R49, R109, R48 ;  /* 0x0000006d31317223 */ /* 0x000fe20000000030 */
[C---:B------:R-:W-:Y:S01]  /*5230*/  FFMA R42, R50.reuse, R42, R41 ;  /* 0x0000002a322a7223 */ /* 0x040fe20000000029 */
[C---:B------:R-:W-:Y:S01]  /*5240*/  FFMA R0, R50.reuse, R66, R65 ;  /* 0x0000004232007223 */ /* 0x040fe20000000041 */
[----:B------:R-:W-:Y:S01]  /*5250*/  FFMA R54, R50, R54, R53 ;  /* 0x0000003632367223 */ /* 0x000fe20000000035 */
[C---:B--2---:R-:W-:Y:S01]  /*5260*/  FFMA R6, R8.reuse, R44, R97 ;  /* 0x0000002c08067223 */ /* 0x044fe20000000061 */
[----:B------:R-:W-:Y:S01]  /*5270*/  FFMA R4, R8, R100, R99 ;  /* 0x0000006408047223 */ /* 0x000fe20000000063 */
[----:B------:R-:W-:Y:S01]  /*5280*/  FFMA R50, R50, R110, R49 ;  /* 0x0000006e32327223 */ /* 0x000fe20000000031 */
[----:B------:R-:W-:Y:S01]  /*5290*/  FFMA R110, R51, R43, R42 ;  /* 0x0000002b336e7223 */ /* 0x000fe2000000002a */
[C---:B------:R-:W-:Y:S01]  /*52a0*/  FFMA R98, R8.reuse, R56, R98 ;  /* 0x0000003808627223 */ /* 0x040fe20000000062 */
[C---:B------:R-:W-:Y:S01]  /*52b0*/  FFMA R41, R9.reuse, R45, R6 ;  /* 0x0000002d09297223 */ /* 0x040fe20000000006 */
[C---:B------:R-:W-:Y:S01]  /*52c0*/  FFMA R43, R9.reuse, R101, R4 ;  /* 0x00000065092b7223 */ /* 0x040fe20000000004 */
[----:B---3--:R-:W-:Y:S01]  /*52d0*/  FFMA R8, R8, R60, R125 ;  /* 0x0000003c08087223 */ /* 0x008fe2000000007d */
[----:B------:R-:W1:Y:S01]  /*52e0*/  LDS.128 R4, [R2.X4+UR5+0x610] ;  /* 0x0006100502047984 */ /* 0x000e620008004c00 */
[C---:B------:R-:W-:Y:S01]  /*52f0*/  FFMA R25, R9.reuse, R57, R98 ;  /* 0x0000003909197223 */ /* 0x040fe20000000062 */
[C---:B------:R-:W-:Y:S01]  /*5300*/  FFMA R40, R10.reuse, R102, R43 ;  /* 0x000000660a287223 */ /* 0x040fe2000000002b */
[----:B------:R-:W-:Y:S01]  /*5310*/  FFMA R9, R9, R61, R8 ;  /* 0x0000003d09097223 */ /* 0x000fe20000000008 */
[C---:B------:R-:W-:Y:S01]  /*5320*/  FFMA R8, R10.reuse, R46, R41 ;  /* 0x0000002e0a087223 */ /* 0x040fe20000000029 */
[----:B------:R-:W-:Y:S01]  /*5330*/  FFMA R98, R10, R58, R25 ;  /* 0x0000003a0a627223 */ /* 0x000fe20000000019 */
[----:B----4-:R-:W-:Y:S01]  /*5340*/  FFMA R94, R12, R56, R94 ;  /* 0x000000380c5e7223 */ /* 0x010fe2000000005e */
[----:B------:R-:W-:Y:S01]  /*5350*/  FFMA R108, R10, R62, R9 ;  /* 0x0000003e0a6c7223 */ /* 0x000fe20000000009 */
[C---:B------:R-:W-:Y:S01]  /*5360*/  FFMA R97, R11.reuse, R47, R8 ;  /* 0x0000002f0b617223 */ /* 0x040fe20000000008 */
        /* <DEDUP_REMOVED lines=13> */
[C---:B------:R-:W-:Y:S01]  /*5440*/  FFMA R12, R14.reuse, R102, R13 ;  /* 0x000000660e0c7223 */ /* 0x040fe2000000000d */
[----:B------:R-:W-:Y:S01]  /*5450*/  FFMA R96, R14, R46, R43 ;  /* 0x0000002e0e607223 */ /* 0x000fe2000000002b */
[C---:B-----5:R-:W-:Y:S01]  /*5460*/  FFMA R90, R16.reuse, R56, R90 ;  /* 0x00000038105a7223 */ /* 0x060fe2000000005a */
        /* <DEDUP_REMOVED lines=11> */
[----:B------:R-:W3:Y:S01]  /*5520*/  LDS.128 R12, [R2.X4+UR5+0x2210] ;  /* 0x00221005020c7984 */ /* 0x000ee20008004c00 */
        /* <DEDUP_REMOVED lines=15> */
[----:B------:R-:W1:Y:S01]  /*5620*/  LDS.128 R16, [R2.X4+UR5+0x2410] ;  /* 0x0024100502107984 */ /* 0x000e620008004c00 */
[----:B------:R-:W-:Y:S01]  /*5630*/  FFMA R5, R5, R101, R88 ;  /* 0x0000006505057223 */ /* 0x000fe20000000058 */
[C---:B------:R-:W-:Y:S01]  /*5640*/  FFMA R40, R6.reuse, R58, R25 ;  /* 0x0000003a06287223 */ /* 0x040fe20000000019 */
[C---:B------:R-:W-:Y:S01]  /*5650*/  FFMA R86, R6.reuse, R62, R41 ;  /* 0x0000003e06567223 */ /* 0x040fe20000000029 */
[C---:B------:R-:W-:Y:S01]  /*5660*/  FFMA R88, R6.reuse, R46, R43 ;  /* 0x0000002e06587223 */ /* 0x040fe2000000002b */
[----:B------:R-:W-:Y:S01]  /*5670*/  FFMA R4, R6, R102, R5 ;  /* 0x0000006606047223 */ /* 0x000fe20000000005 */
[C---:B------:R-:W-:Y:S01]  /*5680*/  FFMA R25, R7.reuse, R59, R40 ;  /* 0x0000003b07197223 */ /* 0x040fe20000000028 */
[C---:B--2---:R-:W-:Y:S01]  /*5690*/  FFMA R6, R8.reuse, R56, R85 ;  /* 0x0000003808067223 */ /* 0x044fe20000000055 */
        /* <DEDUP_REMOVED lines=11> */
[----:B------:R-:W2:Y:S01]  /*5750*/  LDS.128 R4, [R2.X4+UR5+0x2610] ;  /* 0x0026100502047984 */ /* 0x000ea20008004c00 */
[C---:B------:R-:W-:Y:S01]  /*5760*/  FFMA R8, R10.reuse, R62, R43 ;  /* 0x0000003e0a087223 */ /* 0x040fe2000000002b */
[C---:B------:R-:W-:Y:S01]  /*5770*/  FFMA R84, R10.reuse, R102, R9 ;  /* 0x000000660a547223 */ /* 0x040fe20000000009 */
[----:B------:R-:W-:Y:S01]  /*5780*/  FFMA R10, R10, R46, R49 ;  /* 0x0000002e0a0a7223 */ /* 0x000fe20000000031 */
[C---:B------:R-:W-:Y:S01]  /*5790*/  FFMA R82, R11.reuse, R59, R82 ;  /* 0x0000003b0b527223 */ /* 0x040fe20000000052 */
[C---:B------:R-:W-:Y:S01]  /*57a0*/  FFMA R83, R11.reuse, R63, R8 ;  /* 0x0000003f0b537223 */ /* 0x040fe20000000008 */
[C---:B---3--:R-:W-:Y:S01]  /*57b0*/  FFMA R78, R12.reuse, R60, R78 ;  /* 0x0000003c0c4e7223 */ /* 0x048fe2000000004e */
        /* <DEDUP_REMOVED lines=8> */
[----:B------:R-:W-:Y:S01]  /*5840*/  FFMA R84, R11, R103, R84 ;  /* 0x000000670b547223 */ /* 0x000fe20000000054 */
[C---:B------:R-:W-:Y:S01]  /*5850*/  FFMA R78, R14.reuse, R58, R41 ;  /* 0x0000003a0e4e7223 */ /* 0x040fe20000000029 */
[----:B------:R-:W3:Y:S01]  /*5860*/  LDS.128 R8, [R2.X4+UR5+0x4010] ;  /* 0x0040100502087984 */ /* 0x000ee20008004c00 */
[C---:B------:R-:W-:Y:S01]  /*5870*/  FFMA R12, R14.reuse, R62, R43 ;  /* 0x0000003e0e0c7223 */ /* 0x040fe2000000002b */
[C---:B------:R-:W-:Y:S01]  /*5880*/  FFMA R80, R14.reuse, R102, R13 ;  /* 0x000000660e507223 */ /* 0x040fe2000000000d */
[----:B------:R-:W-:Y:S01]  /*5890*/  FFMA R14, R14, R46, R49 ;  /* 0x0000002e0e0e7223 */ /* 0x000fe20000000031 */
[C---:B-1----:R-:W-:Y:S01]  /*58a0*/  FFMA R74, R16.reuse, R56, R74 ;  /* 0x00000038104a7223 */ /* 0x042fe2000000004a */
[C---:B------:R-:W-:Y:S01]  /*58b0*/  FFMA R79, R15.reuse, R63, R12 ;  /* 0x0000003f0f4f7223 */ /* 0x040fe2000000000c */
[C---:B------:R-:W-:Y:S01]  /*58c0*/  FFMA R12, R16.reuse, R44, R77 ;  /* 0x0000002c100c7223 */ /* 0x040fe2000000004d */
        /* <DEDUP_REMOVED lines=12> */
[----:B------:R-:W-:Y:S01]  /*5990*/  FFMA R0, R51, R67, R0 ;  /* 0x0000004333007223 */ /* 0x000fe20000000000 */
[C---:B------:R-:W-:Y:S01]  /*59a0*/  FFMA R16, R18.reuse, R102, R17 ;  /* 0x0000006612107223 */ /* 0x040fe20000000011 */
[----:B------:R-:W-:Y:S01]  /*59b0*/  FFMA R18, R18, R46, R49 ;  /* 0x0000002e12127223 */ /* 0x000fe20000000031 */
[C---:B------:R-:W-:Y:S01]  /*59c0*/  FFMA R73, R19.reuse, R59, R40 ;  /* 0x0000003b13497223 */ /* 0x040fe20000000028 */
[C---:B--2---:R-:W-:Y:S01]  /*59d0*/  FFMA R72, R4.reuse, R60, R72 ;  /* 0x0000003c04487223 */ /* 0x044fe20000000048 */
[C---:B------:R-:W-:Y:S01]  /*59e0*/  FFMA R75, R19.reuse, R103, R16 ;  /* 0x00000067134b7223 */ /* 0x040fe20000000010 */
[C---:B------:R-:W-:Y:S01]  /*59f0*/  FFMA R77, R19.reuse, R47, R18 ;  /* 0x0000002f134d7223 */ /* 0x040fe20000000012 */
[C---:B------:R-:W-:Y:S01]  /*5a00*/  FFMA R18, R4.reuse, R56, R113 ;  /* 0x0000003804127223 */ /* 0x040fe20000000071 */
[C---:B------:R-:W-:Y:S01]  /*5a10*/  FFMA R16, R4.reuse, R44, R115 ;  /* 0x0000002c04107223 */ /* 0x040fe20000000073 */
[----:B------:R-:W-:Y:S01]  /*5a20*/  FFMA R114, R4, R100, R114 ;  /* 0x0000006404727223 */ /* 0x000fe20000000072 */
[----:B------:R-:W2:Y:S01]  /*5a30*/  LDS.128 R40, [R2.X4+UR5+0x4410] ;  /* 0x0044100502287984 */ /* 0x000ea20008004c00 */
        /* <DEDUP_REMOVED lines=22> */
[----:B------:R-:W3:Y:S01]  /*5ba0*/  LDS.128 R4, [R2.X4+UR5+0x4610] ;  /* 0x0046100502047984 */ /* 0x000ee20008004c00 */
[C---:B------:R-:W-:Y:S01]  /*5bb0*/  FFMA R8, R10.reuse, R102, R9 ;  /* 0x000000660a087223 */ /* 0x040fe20000000009 */
[----:B------:R-:W-:Y:S01]  /*5bc0*/  FFMA R66, R10, R62, R19 ;  /* 0x0000003e0a427223 */ /* 0x000fe20000000013 */
[C---:B-1----:R-:W-:Y:S01]  /*5bd0*/  FFMA R34, R12.reuse, R56, R34 ;  /* 0x000000380c227223 */ /* 0x042fe20000000022 */
[C---:B------:R-:W-:Y:S01]  /*5be0*/  FFMA R104, R12.reuse, R44, R104 ;  /* 0x0000002c0c687223 */ /* 0x040fe20000000068 */
[----:B------:R-:W-:Y:S01]  /*5bf0*/  FFMA R67, R11, R103, R8 ;  /* 0x000000670b437223 */ /* 0x000fe20000000008 */
        /* <DEDUP_REMOVED lines=11> */
[----:B------:R-:W1:Y:S01]  /*5cb0*/  LDS.128 R8, [R2.X4+UR5+0x6010] ;  /* 0x0060100502087984 */ /* 0x000e620008004c00 */
[C---:B------:R-:W-:Y:S01]  /*5cc0*/  FFMA R16, R14.reuse, R58, R17 ;  /* 0x0000003a0e107223 */ /* 0x040fe20000000011 */
[C---:B------:R-:W-:Y:S01]  /*5cd0*/  FFMA R34, R14.reuse, R62, R19 ;  /* 0x0000003e0e227223 */ /* 0x040fe20000000013 */
[----:B------:R-:W-:Y:S01]  /*5ce0*/  FFMA R64, R14, R46, R33 ;  /* 0x0000002e0e407223 */ /* 0x000fe20000000021 */
[C---:B------:R-:W-:Y:S01]  /*5cf0*/  FFMA R35, R15.reuse, R103, R12 ;  /* 0x000000670f237223 */ /* 0x040fe2000000000c */
[C---:B--2---:R-:W-:Y:S01]  /*5d00*/  FFMA R14, R40.reuse, R56, R37 ;  /* 0x00000038280e7223 */ /* 0x044fe20000000025 */
        /* <DEDUP_REMOVED lines=32> */
[----:B------:R-:W3:Y:S01]  /*5f10*/  LDS.128 R112, [R2.X4+UR5+0x6410] ;  /* 0x0064100502707984 */ /* 0x000ee20008004c00 */
[C---:B------:R-:W-:Y:S01]  /*5f20*/  FFMA R30, R7.reuse, R59, R30 ;  /* 0x0000003b071e7223 */ /* 0x040fe2000000001e */
        /* <DEDUP_REMOVED lines=14> */
[C---:B------:R-:W-:Y:S01]  /*6010*/  FFMA R29, R11.reuse, R103, R8 ;  /* 0x000000670b1d7223 */ /* 0x040fe20000000008 */
        /* <DEDUP_REMOVED lines=15> */
[C---:B------:R-:W-:Y:S01]  /*6110*/  FFMA R109, R51.reuse, R55, R54 ;  /* 0x00000037336d7223 */ /* 0x040fe20000000036 */
[----:B------:R-:W-:Y:S01]  /*6120*/  FFMA R111, R51, R111, R50 ;  /* 0x0000006f336f7223 */ /* 0x000fe20000000032 */
[C---:B------:R-:W-:Y:S01]  /*6130*/  FFMA R12, R38.reuse, R102, R13 ;  /* 0x00000066260c7223 */ /* 0x040fe2000000000d */
[----:B------:R-:W2:Y:S01]  /*6140*/  LDS.128 R8, [R2.X4+UR5+0x20] ;  /* 0x0000200502087984 */ /* 0x000ea20008004c00 */
[----:B------:R-:W-:Y:S01]  /*6150*/  FFMA R13, R38, R46, R15 ;  /* 0x0000002e260d7223 */ /* 0x000fe2000000000f */
[C---:B------:R-:W-:Y:S01]  /*6160*/  FFMA R36, R39.reuse, R63, R36 ;  /* 0x0000003f27247223 */ /* 0x040fe20000000024 */
[C---:B------:R-:W-:Y:S01]  /*6170*/  FFMA R37, R39.reuse, R59, R37 ;  /* 0x0000003b27257223 */ /* 0x040fe20000000025 */
[----:B------:R-:W4:Y:S01]  /*6180*/  LDS.128 R104, [R76+0x20] ;  /* 0x000020004c687984 */ /* 0x000f220000000c00 */
[C---:B------:R-:W-:Y:S01]  /*6190*/  FFMA R38, R39.reuse, R47, R13 ;  /* 0x0000002f27267223 */ /* 0x040fe2000000000d */
[----:B------:R-:W-:Y:S01]  /*61a0*/  FFMA R39, R39, R103, R12 ;  /* 0x0000006727277223 */ /* 0x000fe2000000000c */
[C---:B---3--:R-:W-:Y:S01]  /*61b0*/  FFMA R16, R112.reuse, R56, R116 ;  /* 0x0000003870107223 */ /* 0x048fe20000000074 */
[----:B------:R-:W3:Y:S01]  /*61c0*/  LDS.128 R52, [R76+0x620] ;  /* 0x000620004c347984 */ /* 0x000ee20000000c00 */
[C---:B------:R-:W-:Y:S01]  /*61d0*/  FFMA R117, R112.reuse, R60, R117 ;  /* 0x0000003c70757223 */ /* 0x040fe20000000075 */
[C---:B------:R-:W-:Y:S01]  /*61e0*/  FFMA R17, R112.reuse, R100, R119 ;  /* 0x0000006470117223 */ /* 0x040fe20000000077 */
[----:B------:R-:W-:Y:S01]  /*61f0*/  FFMA R18, R112, R44, R118 ;  /* 0x0000002c70127223 */ /* 0x000fe20000000076 */
[----:B------:R-:W5:Y:S01]  /*6200*/  LDS.128 R48, [R76+0x420] ;  /* 0x000420004c307984 */ /* 0x000f620000000c00 */
[C---:B------:R-:W-:Y:S01]  /*6210*/  FFMA R16, R113.reuse, R57, R16 ;  /* 0x0000003971107223 */ /* 0x040fe20000000010 */
[C---:B------:R-:W-:Y:S01]  /*6220*/  FFMA R112, R113.reuse, R61, R117 ;  /* 0x0000003d71707223 */ /* 0x040fe20000000075 */
[C---:B------:R-:W-:Y:S01]  /*6230*/  FFMA R17, R113.reuse, R101, R17 ;  /* 0x0000006571117223 */ /* 0x040fe20000000011 */
[----:B------:R-:W5:Y:S01]  /*6240*/  LDS.128 R12, [R2.X4+UR5+0x220] ;  /* 0x00022005020c7984 */ /* 0x000f620008004c00 */
        /* <DEDUP_REMOVED lines=26> */
[C---:B--2---:R-:W-:Y:S01]  /*63f0*/  FFMA R6, R8.reuse, R20, R97 ;  /* 0x0000001408067223 */ /* 0x044fe20000000061 */
[C---:B----4-:R-:W-:Y:S01]  /*6400*/  FFMA R4, R8.reuse, R104, R99 ;  /* 0x0000006808047223 */ /* 0x050fe20000000063 */
[----:B------:R-:W-:Y:S02]  /*6410*/  LDS.128 R116, [R2.X4+UR5+0x6420] ;  /* 0x0064200502747984 */ /* 0x000fe40008004c00 */
[C---:B------:R-:W-:Y:S01]  /*6420*/  FFMA R47, R9.reuse, R21, R6 ;  /* 0x00000015092f7223 */ /* 0x040fe20000000006 */
[C---:B------:R-:W-:Y:S01]  /*6430*/  FFMA R57, R9.reuse, R105, R4 ;  /* 0x0000006909397223 */ /* 0x040fe20000000004 */
[C---:B---3--:R-:W-:Y:S01]  /*6440*/  FFMA R108, R8.reuse, R52, R108 ;  /* 0x00000034086c7223 */ /* 0x048fe2000000006c */
[----:B------:R-:W2:Y:S01]  /*6450*/  LDS.128 R4, [R2.X4+UR5+0x620] ;  /* 0x0006200502047984 */ /* 0x000ea20008004c00 */
[----:B-----5:R-:W-:Y:S01]  /*6460*/  FFMA R98, R8, R48, R98 ;  /* 0x0000003008627223 */ /* 0x020fe20000000062 */
[C---:B------:R-:W-:Y:S01]  /*6470*/  FFMA R8, R10.reuse, R22, R47 ;  /* 0x000000160a087223 */ /* 0x040fe2000000002f */
[C---:B------:R-:W-:Y:S01]  /*6480*/  FFMA R45, R9.reuse, R53, R108 ;  /* 0x00000035092d7223 */ /* 0x040fe2000000006c */
[----:B------:R-:W-:Y:S01]  /*6490*/  FFMA R44, R10, R106, R57 ;  /* 0x0000006a0a2c7223 */ /* 0x000fe20000000039 */
[----:B------:R-:W-:Y:S01]  /*64a0*/  FFMA R9, R9, R49, R98 ;  /* 0x0000003109097223 */ /* 0x000fe20000000062 */
[C---:B------:R-:W-:Y:S01]  /*64b0*/  FFMA R97, R11.reuse, R23, R8 ;  /* 0x000000170b617223 */ /* 0x040fe20000000008 */
[----:B------:R-:W-:Y:S01]  /*64c0*/  FFMA R8, R12, R48, R93 ;  /* 0x000000300c087223 */ /* 0x000fe2000000005d */
        /* <DEDUP_REMOVED lines=34> */
[C---:B--2---:R-:W-:Y:S01]  /*66f0*/  FFMA R86, R4.reuse, R52, R86 ;  /* 0x0000003404567223 */ /* 0x044fe20000000056 */
        /* <DEDUP_REMOVED lines=10> */
[----:B------:R-:W2:Y:S01]  /*67a0*/  LDS.128 R16, [R2.X4+UR5+0x2420] ;  /* 0x0024200502107984 */ /* 0x000ea20008004c00 */
        /* <DEDUP_REMOVED lines=20> */
[C---:B------:R-:W-:Y:S01]  /*68f0*/  FFMA R84, R10.reuse, R106, R9 ;  /* 0x0000006a0a547223 */ /* 0x040fe20000000009 */
[----:B------:R-:W-:Y:S01]  /*6900*/  FFMA R10, R10, R22, R57 ;  /* 0x000000160a0a7223 */ /* 0x000fe20000000039 */
[C---:B------:R-:W-:Y:S01]  /*6910*/  FFMA R82, R11.reuse, R51, R82 ;  /* 0x000000330b527223 */ /* 0x040fe20000000052 */
[C---:B------:R-:W-:Y:S01]  /*6920*/  FFMA R83, R11.reuse, R55, R8 ;  /* 0x000000370b537223 */ /* 0x040fe20000000008 */
[C---:B-1----:R-:W-:Y:S01]  /*6930*/  FFMA R78, R12.reuse, R48, R78 ;  /* 0x000000300c4e7223 */ /* 0x042fe2000000004e */
        /* <DEDUP_REMOVED lines=10> */
[----:B------:R-:W1:Y:S01]  /*69e0*/  LDS.128 R8, [R2.X4+UR5+0x4020] ;  /* 0x0040200502087984 */ /* 0x000e620008004c00 */
[C---:B------:R-:W-:Y:S01]  /*69f0*/  FFMA R12, R14.reuse, R54, R45 ;  /* 0x000000360e0c7223 */ /* 0x040fe2000000002d */
[C---:B------:R-:W-:Y:S01]  /*6a00*/  FFMA R80, R14.reuse, R106, R13 ;  /* 0x0000006a0e507223 */ /* 0x040fe2000000000d */
[----:B------:R-:W-:Y:S01]  /*6a10*/  FFMA R14, R14, R22, R57 ;  /* 0x000000160e0e7223 */ /* 0x000fe20000000039 */
[C---:B--2---:R-:W-:Y:S01]  /*6a20*/  FFMA R74, R16.reuse, R52, R74 ;  /* 0x00000034104a7223 */ /* 0x044fe2000000004a */
[C---:B------:R-:W-:Y:S01]  /*6a30*/  FFMA R79, R15.reuse, R55, R12 ;  /* 0x000000370f4f7223 */ /* 0x040fe2000000000c */
[C---:B------:R-:W-:Y:S01]  /*6a40*/  FFMA R12, R16.reuse, R20, R77 ;  /* 0x00000014100c7223 */ /* 0x040fe2000000004d */
        /* <DEDUP_REMOVED lines=12> */
[----:B------:R-:W-:Y:S01]  /*6b10*/  LDS.128 R108, [R76+0x30] ;  /* 0x000030004c6c7984 */ /* 0x000fe20000000c00 */
[C---:B------:R-:W-:Y:S01]  /*6b20*/  FFMA R16, R18.reuse, R106, R17 ;  /* 0x0000006a12107223 */ /* 0x040fe20000000011 */
[----:B------:R-:W-:Y:S01]  /*6b30*/  FFMA R18, R18, R22, R57 ;  /* 0x0000001612127223 */ /* 0x000fe20000000039 */
[C---:B------:R-:W-:Y:S01]  /*6b40*/  FFMA R73, R19.reuse, R51, R44 ;  /* 0x0000003313497223 */ /* 0x040fe2000000002c */
[C---:B---3--:R-:W-:Y:S01]  /*6b50*/  FFMA R70, R4.reuse, R52, R70 ;  /* 0x0000003404467223 */ /* 0x048fe20000000046 */
[C---:B------:R-:W-:Y:S01]  /*6b60*/  FFMA R75, R19.reuse, R107, R16 ;  /* 0x0000006b134b7223 */ /* 0x040fe20000000010 */
[C---:B------:R-:W-:Y:S01]  /*6b70*/  FFMA R16, R4.reuse, R48, R69 ;  /* 0x0000003004107223 */ /* 0x040fe20000000045 */
[C---:B------:R-:W-:Y:S01]  /*6b80*/  FFMA R72, R4.reuse, R20, R72 ;  /* 0x0000001404487223 */ /* 0x040fe20000000048 */
[----:B------:R-:W-:Y:S01]  /*6b90*/  FFMA R4, R4, R104, R71 ;  /* 0x0000006804047223 */ /* 0x000fe20000000047 */
[----:B------:R-:W3:Y:S01]  /*6ba0*/  LDS.128 R44, [R2.X4+UR5+0x4420] ;  /* 0x00442005022c7984 */ /* 0x000ee20008004c00 */
        /* <DEDUP_REMOVED lines=11> */
[C---:B-1----:R-:W-:Y:S01]  /*6c60*/  FFMA R66, R8.reuse, R52, R66 ;  /* 0x0000003408427223 */ /* 0x042fe20000000042 */
        /* <DEDUP_REMOVED lines=11> */
[----:B------:R-:W1:Y:S01]  /*6d20*/  LDS.128 R4, [R2.X4+UR5+0x4620] ;  /* 0x0046200502047984 */ /* 0x000e620008004c00 */
[C---:B------:R-:W-:Y:S01]  /*6d30*/  FFMA R8, R10.reuse, R106, R9 ;  /* 0x0000006a0a087223 */ /* 0x040fe20000000009 */
[----:B------:R-:W-:Y:S01]  /*6d40*/  FFMA R66, R10, R54, R17 ;  /* 0x000000360a427223 */ /* 0x000fe20000000011 */
[C---:B--2---:R-:W-:Y:S01]  /*6d50*/  FFMA R34, R12.reuse, R52, R34 ;  /* 0x000000340c227223 */ /* 0x044fe20000000022 */
        /* <DEDUP_REMOVED lines=17> */
[C---:B---3--:R-:W-:Y:S01]  /*6e70*/  FFMA R14, R44.reuse, R52, R41 ;  /* 0x000000342c0e7223 */ /* 0x048fe20000000029 */
        /* <DEDUP_REMOVED lines=50> */
[C---:B------:R-:W-:Y:S01]  /*71a0*/  FFMA R29, R11.reuse, R107, R8 ;  /* 0x0000006b0b1d7223 */ /* 0x040fe20000000008 */
        /* <DEDUP_REMOVED lines=17> */
[C---:B------:R-:W-:Y:S01]  /*72c0*/  FFMA R42, R43.reuse, R23, R13 ;  /* 0x000000172b2a7223 */ /* 0x040fe2000000000d */
[C---:B------:R-:W-:Y:S01]  /*72d0*/  FFMA R41, R43.reuse, R51, R41 ;  /* 0x000000332b297223 */ /* 0x040fe20000000029 */
[----:B------:R-:W-:Y:S01]  /*72e0*/  FFMA R43, R43, R107, R12 ;  /* 0x0000006b2b2b7223 */ /* 0x000fe2000000000c */
[----:B------:R-:W3:Y:S01]  /*72f0*/  LDS.128 R60, [R76+0x630] ;  /* 0x000630004c3c7984 */ /* 0x000ee20000000c00 */
[C---:B------:R-:W-:Y:S01]  /*7300*/  FFMA R16, R116.reuse, R48, R113 ;  /* 0x0000003074107223 */ /* 0x040fe20000000071 */
[C---:B------:R-:W-:Y:S01]  /*7310*/  FFMA R112, R116.reuse, R52, R112 ;  /* 0x0000003474707223 */ /* 0x040fe20000000070 */
[C---:B------:R-:W-:Y:S01]  /*7320*/  FFMA R17, R116.reuse, R104, R115 ;  /* 0x0000006874117223 */ /* 0x040fe20000000073 */
[----:B------:R-:W4:Y:S01]  /*7330*/  LDS.128 R56, [R76+0x430] ;  /* 0x000430004c387984 */ /* 0x000f220000000c00 */
[----:B------:R-:W-:Y:S01]  /*7340*/  FFMA R18, R116, R20, R114 ;  /* 0x0000001474127223 */ /* 0x000fe20000000072 */
[C---:B------:R-:W-:Y:S01]  /*7350*/  FFMA R16, R117.reuse, R49, R16 ;  /* 0x0000003175107223 */ /* 0x040fe20000000010 */
[C---:B------:R-:W-:Y:S01]  /*7360*/  FFMA R116, R117.reuse, R53, R112 ;  /* 0x0000003575747223 */ /* 0x040fe20000000070 */
[----:B------:R-:W5:Y:S01]  /*7370*/  LDS.128 R12, [R2.X4+UR5+0x230] ;  /* 0x00023005020c7984 */ /* 0x000f620008004c00 */
        /* <DEDUP_REMOVED lines=28> */
[C---:B------:R-:W-:Y:S01]  /*7540*/  FFMA R4, R8.reuse, R108, R99 ;  /* 0x0000006c08047223 */ /* 0x040fe20000000063 */
[----:B------:R-:W-:Y:S02]  /*7550*/  LDS.128 R112, [R2.X4+UR5+0x6430] ;  /* 0x0064300502707984 */ /* 0x000fe40008004c00 */
[C---:B------:R-:W-:Y:S01]  /*7560*/  FFMA R23, R9.reuse, R37, R6 ;  /* 0x0000002509177223 */ /* 0x040fe20000000006 */
[C---:B------:R-:W-:Y:S01]  /*7570*/  FFMA R49, R9.reuse, R109, R4 ;  /* 0x0000006d09317223 */ /* 0x040fe20000000004 */
[C---:B---3--:R-:W-:Y:S01]  /*7580*/  FFMA R98, R8.reuse, R60, R98 ;  /* 0x0000003c08627223 */ /* 0x048fe20000000062 */
[----:B------:R-:W2:Y:S01]  /*7590*/  LDS.128 R4, [R2.X4+UR5+0x630] ;  /* 0x0006300502047984 */ /* 0x000ea20008004c00 */
[----:B----4-:R-:W-:Y:S01]  /*75a0*/  FFMA R100, R8, R56, R100 ;  /* 0x0000003808647223 */ /* 0x010fe20000000064 */
[C---:B------:R-:W-:Y:S01]  /*75b0*/  FFMA R8, R10.reuse, R38, R23 ;  /* 0x000000260a087223 */ /* 0x040fe20000000017 */
[C---:B------:R-:W-:Y:S01]  /*75c0*/  FFMA R21, R9.reuse, R61, R98 ;  /* 0x0000003d09157223 */ /* 0x040fe20000000062 */
[----:B------:R-:W-:Y:S01]  /*75d0*/  FFMA R20, R10, R110, R49 ;  /* 0x0000006e0a147223 */ /* 0x000fe20000000031 */
[----:B------:R-:W-:Y:S01]  /*75e0*/  FFMA R9, R9, R57, R100 ;  /* 0x0000003909097223 */ /* 0x000fe20000000064 */
[C---:B------:R-:W-:Y:S01]  /*75f0*/  FFMA R97, R11.reuse, R39, R8 ;  /* 0x000000270b617223 */ /* 0x040fe20000000008 */
[----:B-----5:R-:W-:Y:S01]  /*7600*/  FFMA R8, R12, R56, R93 ;  /* 0x000000380c087223 */ /* 0x020fe2000000005d */
        /* <DEDUP_REMOVED lines=247> */
[----:B------:R-:W-:Y:S01]  /*8580*/  FFMA R114, R115, R39, R12 ;  /* 0x0000002773727223 */ /* 0x000fe2000000000c */
[C---:B------:R-:W-:Y:S01]  /*8590*/  FFMA R37, R5.reuse, R37, R106 ;  /* 0x0000002505257223 */ /* 0x040fe2000000006a */
[C---:B------:R-:W-:Y:S01]  /*85a0*/  FFMA R61, R5.reuse, R61, R0 ;  /* 0x0000003d053d7223 */ /* 0x040fe20000000000 */
[----:B------:R-:W-:Y:S01]  /*85b0*/  FFMA R105, R5, R57, R105 ;  /* 0x0000003905697223 */ /* 0x000fe20000000069 */
[----:B------:R-:W-:Y:S01]  /*85c0*/  FFMA R115, R115, R111, R13 ;  /* 0x0000006f73737223 */ /* 0x000fe2000000000d */
        /* <DEDUP_REMOVED lines=22> */
[-C--:B------:R-:W-:Y:S01]  /*8730*/  FFMA R99, R43, R11.reuse, R8 ;  /* 0x0000000b2b637223 */ /* 0x080fe20000000008 */
[----:B-----5:R-:W-:Y:S01]  /*8740*/  FFMA R8, R16, R48, R93 ;  /* 0x0000003010087223 */ /* 0x020fe2000000005d */
[C---:B------:R-:W-:Y:S01]  /*8750*/  FFMA R98, R10.reuse, R54, R37 ;  /* 0x000000360a627223 */ /* 0x040fe20000000025 */
[----:B------:R-:W-:Y:S01]  /*8760*/  FFMA R108, R10, R50, R9 ;  /* 0x000000320a6c7223 */ /* 0x000fe20000000009 */
[-C--:B------:R-:W-:Y:S01]  /*8770*/  FFMA R97, R103, R11.reuse, R36 ;  /* 0x0000000b67617223 */ /* 0x080fe20000000024 */
[C---:B------:R-:W-:Y:S01]  /*8780*/  FFMA R96, R16.reuse, R100, R96 ;  /* 0x0000006410607223 */ /* 0x040fe20000000060 */
[-C--:B------:R-:W-:Y:S01]  /*8790*/  FFMA R98, R55, R11.reuse, R98 ;  /* 0x0000000b37627223 */ /* 0x080fe20000000062 */
[----:B------:R-:W-:Y:S01]  /*87a0*/  FFMA R108, R51, R11, R108 ;  /* 0x0000000b336c7223 */ /* 0x000fe2000000006c */
[C---:B------:R-:W-:Y:S01]  /*87b0*/  FFMA R39, R17.reuse, R49, R8 ;  /* 0x0000003111277223 */ /* 0x040fe20000000008 */
[C---:B------:R-:W-:Y:S01]  /*87c0*/  FFMA R94, R16.reuse, R52, R94 ;  /* 0x00000034105e7223 */ /* 0x040fe2000000005e */
[----:B------:R-:W3:Y:S01]  /*87d0*/  LDS.128 R8, [R2.X4+UR5+0x2040] ;  /* 0x0020400502087984 */ /* 0x000ee20008004c00 */
[----:B------:R-:W-:Y:S01]  /*87e0*/  FFMA R16, R16, R40, R95 ;  /* 0x0000002810107223 */ /* 0x000fe2000000005f */
[C---:B------:R-:W-:Y:S01]  /*87f0*/  FFMA R57, R17.reuse, R101, R96 ;  /* 0x0000006511397223 */ /* 0x040fe20000000060 */
[C---:B------:R-:W-:Y:S01]  /*8800*/  FFMA R37, R17.reuse, R53, R94 ;  /* 0x0000003511257223 */ /* 0x040fe2000000005e */
[C---:B------:R-:W-:Y:S01]  /*8810*/  FFMA R36, R18.reuse, R50, R39 ;  /* 0x0000003212247223 */ /* 0x040fe20000000027 */
[----:B------:R-:W-:Y:S01]  /*8820*/  FFMA R17, R17, R41, R16 ;  /* 0x0000002911117223 */ /* 0x000fe20000000010 */
[C---:B------:R-:W-:Y:S01]  /*8830*/  FFMA R16, R18.reuse, R102, R57 ;  /* 0x0000006612107223 */ /* 0x040fe20000000039 */
[----:B------:R-:W-:Y:S01]  /*8840*/  FFMA R94, R18, R54, R37 ;  /* 0x00000036125e7223 */ /* 0x000fe20000000025 */
[----:B-1----:R-:W-:Y:S01]  /*8850*/  FFMA R92, R12, R100, R92 ;  /* 0x000000640c5c7223 */ /* 0x002fe2000000005c */
[----:B------:R-:W-:Y:S01]  /*8860*/  FFMA R96, R18, R42, R17 ;  /* 0x0000002a12607223 */ /* 0x000fe20000000011 */
[-C--:B------:R-:W-:Y:S01]  /*8870*/  FFMA R95, R103, R19.reuse, R16 ;  /* 0x00000013675f7223 */ /* 0x080fe20000000010 */
[C---:B------:R-:W-:Y:S01]  /*8880*/  FFMA R16, R12.reuse, R48, R89 ;  /* 0x000000300c107223 */ /* 0x040fe20000000059 */
[C---:B------:R-:W-:Y:S01]  /*8890*/  FFMA R90, R12.reuse, R52, R90 ;  /* 0x000000340c5a7223 */ /* 0x040fe2000000005a */
[----:B------:R-:W-:Y:S01]  /*88a0*/  FFMA R12, R12, R40, R91 ;  /* 0x000000280c0c7223 */ /* 0x000fe2000000005b */
[-C--:B------:R-:W-:Y:S01]  /*88b0*/  FFMA R93, R51, R19.reuse, R36 ;  /* 0x00000013335d7223 */ /* 0x080fe20000000024 */
[-C--:B------:R-:W-:Y:S01]  /*88c0*/  FFMA R94, R55, R19.reuse, R94 ;  /* 0x00000013375e7223 */ /* 0x080fe2000000005e */
        /* <DEDUP_REMOVED lines=8> */
[C---:B------:R-:W-:Y:S01]  /*8950*/  FFMA R90, R14.reuse, R54, R37 ;  /* 0x000000360e5a7223 */ /* 0x040fe20000000025 */
[----:B------:R-:W-:Y:S01]  /*8960*/  FFMA R92, R14, R42, R13 ;  /* 0x0000002a0e5c7223 */ /* 0x000fe2000000000d */
[-C--:B------:R-:W-:Y:S01]  /*8970*/  FFMA R91, R103, R15.reuse, R12 ;  /* 0x0000000f675b7223 */ /* 0x080fe2000000000c */
[C---:B--2---:R-:W-:Y:S01]  /*8980*/  FFMA R12, R4.reuse, R48, R25 ;  /* 0x00000030040c7223 */ /* 0x044fe20000000019 */
        /* <DEDUP_REMOVED lines=8> */
[----:B------:R-:W2:Y:S01]  /*8a10*/  LDS.128 R12, [R2.X4+UR5+0x2440] ;  /* 0x00244005020c7984 */ /* 0x000ea20008004c00 */
[C---:B------:R-:W-:Y:S01]  /*8a20*/  FFMA R25, R5.reuse, R53, R86 ;  /* 0x0000003505197223 */ /* 0x040fe20000000056 */
[----:B------:R-:W-:Y:S01]  /*8a30*/  FFMA R5, R5, R41, R4 ;  /* 0x0000002905057223 */ /* 0x000fe20000000004 */
[C---:B------:R-:W-:Y:S01]  /*8a40*/  FFMA R4, R6.reuse, R102, R39 ;  /* 0x0000006606047223 */ /* 0x040fe20000000027 */
[C---:B------:R-:W-:Y:S01]  /*8a50*/  FFMA R36, R6.reuse, R50, R37 ;  /* 0x0000003206247223 */ /* 0x040fe20000000025 */
[C---:B------:R-:W-:Y:S01]  /*8a60*/  FFMA R86, R6.reuse, R54, R25 ;  /* 0x0000003606567223 */ /* 0x040fe20000000019 */
[----:B------:R-:W-:Y:S01]  /*8a70*/  FFMA R88, R6, R42, R5 ;  /* 0x0000002a06587223 */ /* 0x000fe20000000005 */
[-C--:B------:R-:W-:Y:S01]  /*8a80*/  FFMA R87, R103, R7.reuse, R4 ;  /* 0x0000000767577223 */ /* 0x080fe20000000004 */
[C---:B---3--:R-:W-:Y:S01]  /*8a90*/  FFMA R6, R8.reuse, R52, R83 ;  /* 0x0000003408067223 */ /* 0x048fe20000000053 */
[C---:B------:R-:W-:Y:S01]  /*8aa0*/  FFMA R4, R8.reuse, R100, R85 ;  /* 0x0000006408047223 */ /* 0x040fe20000000055 */
[C---:B------:R-:W-:Y:S01]  /*8ab0*/  FFMA R82, R8.reuse, R48, R82 ;  /* 0x0000003008527223 */ /* 0x040fe20000000052 */
[-C--:B------:R-:W-:Y:S01]  /*8ac0*/  FFMA R25, R51, R7.reuse, R36 ;  /* 0x0000000733197223 */ /* 0x080fe20000000024 */
[-C--:B------:R-:W-:Y:S01]  /*8ad0*/  FFMA R86, R55, R7.reuse, R86 ;  /* 0x0000000737567223 */ /* 0x080fe20000000056 */
[----:B------:R-:W-:Y:S01]  /*8ae0*/  FFMA R88, R43, R7, R88 ;  /* 0x000000072b587223 */ /* 0x000fe20000000058 */
[----:B------:R-:W-:Y:S01]  /*8af0*/  FFMA R84, R8, R40, R84 ;  /* 0x0000002808547223 */ /* 0x000fe20000000054 */
[C---:B------:R-:W-:Y:S01]  /*8b00*/  FFMA R37, R9.reuse, R53, R6 ;  /* 0x0000003509257223 */ /* 0x040fe20000000006 */
        /* <DEDUP_REMOVED lines=8> */
[-C--:B------:R-:W-:Y:S01]  /*8b90*/  FFMA R83, R55, R11.reuse, R8 ;  /* 0x0000000b37537223 */ /* 0x080fe20000000008 */
        /* <DEDUP_REMOVED lines=10> */
[----:B------:R-:W-:Y:S01]  /*8c40*/  FFMA R84, R103, R11, R84 ;  /* 0x0000000b67547223 */ /* 0x000fe20000000054 */
[C---:B------:R-:W-:Y:S01]  /*8c50*/  FFMA R78, R18.reuse, R50, R39 ;  /* 0x00000032124e7223 */ /* 0x040fe20000000027 */
[----:B------:R-:W1:Y:S01]  /*8c60*/  LDS.128 R8, [R2.X4+UR5+0x4040] ;  /* 0x0040400502087984 */ /* 0x000e620008004c00 */
[C---:B------:R-:W-:Y:S01]  /*8c70*/  FFMA R16, R18.reuse, R54, R37 ;  /* 0x0000003612107223 */ /* 0x040fe20000000025 */
[C---:B------:R-:W-:Y:S01]  /*8c80*/  FFMA R80, R18.reuse, R102, R57 ;  /* 0x0000006612507223 */ /* 0x040fe20000000039 */
[----:B------:R-:W-:Y:S01]  /*8c90*/  FFMA R18, R18, R42, R17 ;  /* 0x0000002a12127223 */ /* 0x000fe20000000011 */
[C---:B--2---:R-:W-:Y:S01]  /*8ca0*/  FFMA R74, R12.reuse, R52, R74 ;  /* 0x000000340c4a7223 */ /* 0x044fe2000000004a */
[-C--:B------:R-:W-:Y:S01]  /*8cb0*/  FFMA R79, R55, R19.reuse, R16 ;  /* 0x00000013374f7223 */ /* 0x080fe20000000010 */
[C---:B------:R-:W-:Y:S01]  /*8cc0*/  FFMA R16, R12.reuse, R100, R77 ;  /* 0x000000640c107223 */ /* 0x040fe2000000004d */
[-C--:B------:R-:W-:Y:S01]  /*8cd0*/  FFMA R81, R43, R19.reuse, R18 ;  /* 0x000000132b517223 */ /* 0x080fe20000000012 */
[C---:B------:R-:W-:Y:S01]  /*8ce0*/  FFMA R18, R12.reuse, R48, R73 ;  /* 0x000000300c127223 */ /* 0x040fe20000000049 */
[----:B------:R-:W-:Y:S01]  /*8cf0*/  FFMA R12, R12, R40, R75 ;  /* 0x000000280c0c7223 */ /* 0x000fe2000000004b */
[-C--:B------:R-:W-:Y:S01]  /*8d00*/  FFMA R78, R51, R19.reuse, R78 ;  /* 0x00000013334e7223 */ /* 0x080fe2000000004e */
        /* <DEDUP_REMOVED lines=10> */
[-C--:B------:R-:W-:Y:S01]  /*8db0*/  FFMA R75, R103, R15.reuse, R12 ;  /* 0x0000000f674b7223 */ /* 0x080fe2000000000c */
[C---:B---3--:R-:W-:Y:S01]  /*8dc0*/  FFMA R12, R4.reuse, R48, R69 ;  /* 0x00000030040c7223 */ /* 0x048fe20000000045 */
[-C--:B------:R-:W-:Y:S01]  /*8dd0*/  FFMA R73, R51, R15.reuse, R36 ;  /* 0x0000000f33497223 */ /* 0x080fe20000000024 */
[-C--:B------:R-:W-:Y:S01]  /*8de0*/  FFMA R74, R55, R15.reuse, R74 ;  /* 0x0000000f374a7223 */ /* 0x080fe2000000004a */
[----:B------:R-:W-:Y:S01]  /*8df0*/  FFMA R77, R43, R15, R14 ;  /* 0x0000000f2b4d7223 */ /* 0x000fe2000000000e */
[C---:B------:R-:W-:Y:S01]  /*8e00*/  FFMA R39, R5.reuse, R49, R12 ;  /* 0x0000003105277223 */ /* 0x040fe2000000000c */
[C---:B------:R-:W-:Y:S01]  /*8e10*/  FFMA R72, R4.reuse, R100, R72 ;  /* 0x0000006404487223 */ /* 0x040fe20000000048 */
        /* <DEDUP_REMOVED lines=8> */
[-C--:B------:R-:W-:Y:S01]  /*8ea0*/  FFMA R69, R51, R7.reuse, R36 ;  /* 0x0000000733457223 */ /* 0x080fe20000000024 */
        /* <DEDUP_REMOVED lines=16> */
[----:B------:R-:W-:Y:S01]  /*8fb0*/  FFMA R62, R10, R54, R37 ;  /* 0x000000360a3e7223 */ /* 0x000fe20000000025 */
[-C--:B------:R-:W-:Y:S01]  /*8fc0*/  FFMA R63, R103, R11.reuse, R8 ;  /* 0x0000000b673f7223 */ /* 0x080fe20000000008 */
[----:B--2---:R-:W-:Y:S01]  /*8fd0*/  FFMA R8, R16, R48, R33 ;  /* 0x0000003010087223 */ /* 0x004fe20000000021 */
[----:B------:R-:W-:Y:S01]  /*8fe0*/  FFMA R68, R10, R42, R9 ;  /* 0x0000002a0a447223 */ /* 0x000fe20000000009 */
        /* <DEDUP_REMOVED lines=32> */
[-C--:B------:R-:W-:Y:S01]  /*91f0*/  FFMA R34, R55, R15.reuse, R34 ;  /* 0x0000000f37227223 */ /* 0x080fe20000000022 */
[-C--:B------:R-:W-:Y:S01]  /*9200*/  FFMA R35, R103, R15.reuse, R12 ;  /* 0x0000000f67237223 */ /* 0x080fe2000000000c */
[C---:B-1----:R-:W-:Y:S01]  /*9210*/  FFMA R12, R4.reuse, R100, R31 ;  /* 0x00000064040c7223 */ /* 0x042fe2000000001f */
[C---:B------:R-:W-:Y:S01]  /*9220*/  FFMA R14, R4.reuse, R52, R27 ;  /* 0x00000034040e7223 */ /* 0x040fe2000000001b */
[C---:B------:R-:W-:Y:S01]  /*9230*/  FFMA R30, R4.reuse, R48, R30 ;  /* 0x00000030041e7223 */ /* 0x040fe2000000001e */
[----:B------:R-:W-:Y:S01]  /*9240*/  FFMA R32, R4, R40, R32 ;  /* 0x0000002804207223 */ /* 0x000fe20000000020 */
[-C--:B------:R-:W-:Y:S01]  /*9250*/  FFMA R33, R51, R15.reuse, R16 ;  /* 0x0000000f33217223 */ /* 0x080fe20000000010 */
        /* <DEDUP_REMOVED lines=11> */
[-C--:B------:R-:W-:Y:S01]  /*9310*/  FFMA R27, R55, R7.reuse, R4 ;  /* 0x00000007371b7223 */ /* 0x080fe20000000004 */
        /* <DEDUP_REMOVED lines=13> */
[-C--:B------:R-:W-:Y:S01]  /*93f0*/  FFMA R24, R55, R11.reuse, R24 ;  /* 0x0000000b37187223 */ /* 0x080fe20000000018 */
[----:B------:R-:W-:Y:S01]  /*9400*/  FFMA R28, R10, R42, R9 ;  /* 0x0000002a0a1c7223 */ /* 0x000fe20000000009 */
[-C--:B------:R-:W-:Y:S01]  /*9410*/  FFMA R26, R51, R11.reuse, R26 ;  /* 0x0000000b331a7223 */ /* 0x080fe2000000001a */
[-C--:B------:R-:W-:Y:S01]  /*9420*/  FFMA R29, R103, R11.reuse, R8 ;  /* 0x0000000b671d7223 */ /* 0x080fe20000000008 */
        /* <DEDUP_REMOVED lines=14> */
[-C--:B------:R-:W-:Y:S01]  /*9510*/  FFMA R20, R55, R23.reuse, R20 ;  /* 0x0000001737147223 */ /* 0x080fe20000000014 */
[----:B------:R-:W2:Y:S01]  /*9520*/  LDS.128 R8, [R2.X4+UR5+0x50] ;  /* 0x0000500502087984 */ /* 0x000ea20008004c00 */
[-C--:B------:R-:W-:Y:S01]  /*9530*/  FFMA R22, R43, R23.reuse, R13 ;  /* 0x000000172b167223 */ /* 0x080fe2000000000d */
[-C--:B------:R-:W-:Y:S01]  /*9540*/  FFMA R21, R51, R23.reuse, R21 ;  /* 0x0000001733157223 */ /* 0x080fe20000000015 */
        /* <DEDUP_REMOVED lines=9> */
[----:B------:R-:W5:Y:S01]  /*95e0*/  LDS.128 R56, [R76+0x450] ;  /* 0x000450004c387984 */ /* 0x000f620000000c00 */
[C---:B------:R-:W-:Y:S01]  /*95f0*/  FFMA R12, R117.reuse, R41, R12 ;  /* 0x00000029750c7223 */ /* 0x040fe2000000000c */
[----:B------:R-:W-:Y:S01]  /*9600*/  FFMA R13, R117, R101, R13 ;  /* 0x00000065750d7223 */ /* 0x000fe2000000000d */
[C---:B------:R-:W-:Y:S01]  /*9610*/  FFMA R116, R118.reuse, R54, R116 ;  /* 0x0000003676747223 */ /* 0x040fe20000000074 */
[----:B------:R-:W5:Y:S01]  /*9620*/  LDS.128 R16, [R2.X4+UR5+0x250] ;  /* 0x0002500502107984 */ /* 0x000f620008004c00 */
[C---:B------:R-:W-:Y:S01]  /*9630*/  FFMA R117, R118.reuse, R50, R14 ;  /* 0x0000003276757223 */ /* 0x040fe2000000000e */
[C---:B------:R-:W-:Y:S01]  /*9640*/  FFMA R12, R118.reuse, R42, R12 ;  /* 0x0000002a760c7223 */ /* 0x040fe2000000000c */
[----:B------:R-:W-:Y:S01]  /*9650*/  FFMA R13, R118, R102, R13 ;  /* 0x00000066760d7223 */ /* 0x000fe2000000000d */
[C---:B-1----:R-:W-:Y:S01]  /*9660*/  FFMA R111, R4.reuse, R40, R111 ;  /* 0x00000028046f7223 */ /* 0x042fe2000000006f */
[C---:B------:R-:W-:Y:S01]  /*9670*/  FFMA R0, R4.reuse, R52, R0 ;  /* 0x0000003404007223 */ /* 0x040fe20000000000 */
[C---:B------:R-:W-:Y:S01]  /*9680*/  FFMA R109, R4.reuse, R48, R109 ;  /* 0x00000030046d7223 */ /* 0x040fe2000000006d */
[-C--:B------:R-:W-:Y:S01]  /*9690*/  FFMA R116, R55, R119.reuse, R116 ;  /* 0x0000007737747223 */ /* 0x080fe20000000074 */
[-C--:B------:R-:W-:Y:S01]  /*96a0*/  FFMA R117, R51, R119.reuse, R117 ;  /* 0x0000007733757223 */ /* 0x080fe20000000075 */
[-C--:B------:R-:W-:Y:S01]  /*96b0*/  FFMA R118, R43, R119.reuse, R12 ;  /* 0x000000772b767223 */ /* 0x080fe2000000000c */
[----:B------:R-:W-:Y:S01]  /*96c0*/  FFMA R110, R4, R100, R110 ;  /* 0x00000064046e7223 */ /* 0x000fe2000000006e */
[----:B------:R-:W-:Y:S01]  /*96d0*/  FFMA R119, R103, R119, R13 ;  /* 0x0000007767777223 */ /* 0x000fe2000000000d */
[C---:B------:R-:W-:Y:S01]  /*96e0*/  FFMA R111, R5.reuse, R41, R111 ;  /* 0x00000029056f7223 */ /* 0x040fe2000000006f */
[----:B------:R-:W1:Y:S01]  /*96f0*/  LDS.128 R12, [R2.X4+UR5+0x450] ;  /* 0x00045005020c7984 */ /* 0x000e620008004c00 */
        /* <DEDUP_REMOVED lines=8> */
[-C--:B------:R-:W-:Y:S01]  /*9780*/  FFMA R0, R55, R7.reuse, R0 ;  /* 0x0000000737007223 */ /* 0x080fe20000000000 */
[-C--:B------:R-:W-:Y:S01]  /*9790*/  FFMA R101, R51, R7.reuse, R50 ;  /* 0x0000000733657223 */ /* 0x080fe20000000032 */
[----:B------:R-:W-:Y:S01]  /*97a0*/  FFMA R103, R103, R7, R6 ;  /* 0x0000000767677223 */ /* 0x000fe20000000006 */
[C---:B--2---:R-:W-:Y:S01]  /*97b0*/  FFMA R6, R8.reuse, R44, R99 ;  /* 0x0000002c08067223 */ /* 0x044fe20000000063 */
[----:B------:R-:W-:Y:S01]  /*97c0*/  LDS.128 R112, [R2.X4+UR5+0x6450] ;  /* 0x0064500502707984 */ /* 0x000fe20008004c00 */
[----:B---3--:R-:W-:-:S02]  /*97d0*/  FFMA R4, R8, R104, R97 ;  /* 0x0000006808047223 */ /* 0x008fc40000000061 */
[C---:B------:R-:W-:Y:S01]  /*97e0*/  FFMA R43, R9.reuse, R45, R6 ;  /* 0x0000002d092b7223 */ /* 0x040fe20000000006 */
[----:B------:R-:W-:Y:S01]  /*97f0*/  LDS.128 R52, [R76+0x460] ;  /* 0x000460004c347984 */ /* 0x000fe20000000c00 */
[C---:B------:R-:W-:Y:S01]  /*9800*/  FFMA R49, R9.reuse, R105, R4 ;  /* 0x0000006909317223 */ /* 0x040fe20000000004 */
[C---:B----4-:R-:W-:Y:S02]  /*9810*/  FFMA R98, R8.reuse, R64, R98 ;  /* 0x0000004008627223 */ /* 0x050fe40000000062 */
[----:B------:R-:W2:Y:S01]  /*9820*/  LDS.128 R4, [R2.X4+UR5+0x650] ;  /* 0x0006500502047984 */ /* 0x000ea20008004c00 */
[----:B-----5:R-:W-:Y:S01]  /*9830*/  FFMA R108, R8, R56, R108 ;  /* 0x00000038086c7223 */ /* 0x020fe2000000006c */
[C---:B------:R-:W-:Y:S01]  /*9840*/  FFMA R8, R10.reuse, R46, R43 ;  /* 0x0000002e0a087223 */ /* 0x040fe2000000002b */
[C---:B------:R-:W-:Y:S01]  /*9850*/  FFMA R41, R9.reuse, R65, R98 ;  /* 0x0000004109297223 */ /* 0x040fe20000000062 */
[----:B------:R-:W-:Y:S01]  /*9860*/  FFMA R40, R10, R106, R49 ;  /* 0x0000006a0a287223 */ /* 0x000fe20000000031 */
[----:B------:R-:W-:Y:S01]  /*9870*/  FFMA R9, R9, R57, R108 ;  /* 0x0000003909097223 */ /* 0x000fe2000000006c */
[-C--:B------:R-:W-:Y:S01]  /*9880*/  FFMA R97, R47, R11.reuse, R8 ;  /* 0x0000000b2f617223 */ /* 0x080fe20000000008 */
[----:B------:R-:W-:Y:S01]  /*9890*/  FFMA R8, R16, R56, R93 ;  /* 0x0000003810087223 */ /* 0x000fe2000000005d */
[C---:B------:R-:W-:Y:S01]  /*98a0*/  FFMA R98, R10.reuse, R66, R41 ;  /* 0x000000420a627223 */ /* 0x040fe20000000029 */
        /* <DEDUP_REMOVED lines=18> */
[-C--:B------:R-:W-:Y:S01]  /*99d0*/  FFMA R95, R107, R19.reuse, R16 ;  /* 0x000000136b5f7223 */ /* 0x080fe20000000010 */
        /* <DEDUP_REMOVED lines=10> */
[----:B------:R-:W-:Y:S01]  /*9a80*/  FFMA R40, R14, R58, R43 ;  /* 0x0000003a0e287223 */ /* 0x000fe2000000002b */
[C---:B--2---:R-:W-:Y:S01]  /*9a90*/  FFMA R86, R4.reuse, R64, R86 ;  /* 0x0000004004567223 */ /* 0x044fe20000000056 */
[----:B------:R-:W-:Y:S01]  /*9aa0*/  FFMA R88, R4, R44, R88 ;  /* 0x0000002c04587223 */ /* 0x000fe20000000058 */
[C---:B------:R-:W-:Y:S01]  /*9ab0*/  FFMA R12, R14.reuse, R106, R13 ;  /* 0x0000006a0e0c7223 */ /* 0x040fe2000000000d */
[C---:B------:R-:W-:Y:S01]  /*9ac0*/  FFMA R90, R14.reuse, R66, R41 ;  /* 0x000000420e5a7223 */ /* 0x040fe20000000029 */
[----:B------:R-:W-:Y:S01]  /*9ad0*/  FFMA R92, R14, R46, R49 ;  /* 0x0000002e0e5c7223 */ /* 0x000fe20000000031 */
[----:B------:R-:W-:Y:S01]  /*9ae0*/  FFMA R43, R5, R45, R88 ;  /* 0x0000002d052b7223 */ /* 0x000fe20000000058 */
[----:B------:R-:W-:Y:S01]  /*9af0*/  FFMA R91, R107, R15, R12 ;  /* 0x0000000f6b5b7223 */ /* 0x000fe2000000000c */
[C---:B------:R-:W-:Y:S01]  /*9b00*/  FFMA R12, R4.reuse, R56, R25 ;  /* 0x00000038040c7223 */ /* 0x040fe20000000019 */
[----:B------:R-:W-:Y:S01]  /*9b10*/  FFMA R4, R4, R104, R87 ;  /* 0x0000006804047223 */ /* 0x000fe20000000057 */
[----:B------:R-:W-:Y:S01]  /*9b20*/  FFMA R25, R5, R65, R86 ;  /* 0x0000004105197223 */ /* 0x000fe20000000056 */
[----:B------:R-:W-:Y:S01]  /*9b30*/  FFMA R89, R59, R15, R40 ;  /* 0x0000000f3b597223 */ /* 0x000fe20000000028 */
[C---:B------:R-:W-:Y:S01]  /*9b40*/  FFMA R41, R5.reuse, R57, R12 ;  /* 0x0000003905297223 */ /* 0x040fe2000000000c */
[----:B------:R-:W-:Y:S01]  /*9b50*/  FFMA R5, R5, R105, R4 ;  /* 0x0000006905057223 */ /* 0x000fe20000000004 */
[-C--:B------:R-:W-:Y:S01]  /*9b60*/  FFMA R90, R67, R15.reuse, R90 ;  /* 0x0000000f435a7223 */ /* 0x080fe2000000005a */
[----:B------:R-:W-:Y:S01]  /*9b70*/  FFMA R92, R47, R15, R92 ;  /* 0x0000000f2f5c7223 */ /* 0x000fe2000000005c */
[C---:B------:R-:W-:Y:S01]  /*9b80*/  FFMA R40, R6.reuse, R58, R41 ;  /* 0x0000003a06287223 */ /* 0x040fe20000000029 */
[----:B------:R-:W2:Y:S01]  /*9b90*/  LDS.128 R12, [R2.X4+UR5+0x2450] ;  /* 0x00245005020c7984 */ /* 0x000ea20008004c00 */
[C---:B------:R-:W-:Y:S01]  /*9ba0*/  FFMA R4, R6.reuse, R106, R5 ;  /* 0x0000006a06047223 */ /* 0x040fe20000000005 */
[C---:B------:R-:W-:Y:S01]  /*9bb0*/  FFMA R86, R6.reuse, R66, R25 ;  /* 0x0000004206567223 */ /* 0x040fe20000000019 */
[----:B------:R-:W-:Y:S01]  /*9bc0*/  FFMA R88, R6, R46, R43 ;  /* 0x0000002e06587223 */ /* 0x000fe2000000002b */
[-C--:B------:R-:W-:Y:S01]  /*9bd0*/  FFMA R25, R59, R7.reuse, R40 ;  /* 0x000000073b197223 */ /* 0x080fe20000000028 */
[----:B------:R-:W-:Y:S01]  /*9be0*/  FFMA R87, R107, R7, R4 ;  /* 0x000000076b577223 */ /* 0x000fe20000000004 */
[C---:B---3--:R-:W-:Y:S01]  /*9bf0*/  FFMA R6, R8.reuse, R64, R83 ;  /* 0x0000004008067223 */ /* 0x048fe20000000053 */
        /* <DEDUP_REMOVED lines=10> */
[----:B------:R-:W3:Y:S01]  /*9ca0*/  LDS.128 R4, [R2.X4+UR5+0x2650] ;  /* 0x0026500502047984 */ /* 0x000ee20008004c00 */
[C---:B------:R-:W-:Y:S01]  /*9cb0*/  FFMA R8, R10.reuse, R66, R41 ;  /* 0x000000420a087223 */ /* 0x040fe20000000029 */
[C---:B------:R-:W-:Y:S01]  /*9cc0*/  FFMA R84, R10.reuse, R106, R9 ;  /* 0x0000006a0a547223 */ /* 0x040fe20000000009 */
[----:B------:R-:W-:Y:S01]  /*9cd0*/  FFMA R10, R10, R46, R49 ;  /* 0x0000002e0a0a7223 */ /* 0x000fe20000000031 */
[C---:B-1----:R-:W-:Y:S01]  /*9ce0*/  FFMA R78, R16.reuse, R56, R78 ;  /* 0x00000038104e7223 */ /* 0x042fe2000000004e */
        /* <DEDUP_REMOVED lines=14> */
[----:B------:R-:W-:Y:S01]  /*9dd0*/  LDS.128 R108, [R76+0x260] ;  /* 0x000260004c6c7984 */ /* 0x000fe20000000c00 */
[C---:B------:R-:W-:Y:S01]  /*9de0*/  FFMA R80, R18.reuse, R106, R17 ;  /* 0x0000006a12507223 */ /* 0x040fe20000000011 */
[----:B------:R-:W-:Y:S01]  /*9df0*/  FFMA R18, R18, R46, R49 ;  /* 0x0000002e12127223 */ /* 0x000fe20000000031 */
[-C--:B------:R-:W-:Y:S01]  /*9e00*/  FFMA R79, R67, R19.reuse, R16 ;  /* 0x00000013434f7223 */ /* 0x080fe20000000010 */
[C---:B--2---:R-:W-:Y:S01]  /*9e10*/  FFMA R74, R12.reuse, R64, R74 ;  /* 0x000000400c4a7223 */ /* 0x044fe2000000004a */
[C---:B------:R-:W-:Y:S01]  /*9e20*/  FFMA R16, R12.reuse, R44, R77 ;  /* 0x0000002c0c107223 */ /* 0x040fe2000000004d */
[-C--:B------:R-:W-:Y:S01]  /*9e30*/  FFMA R81, R47, R19.reuse, R18 ;  /* 0x000000132f517223 */ /* 0x080fe20000000012 */
[C---:B------:R-:W-:Y:S01]  /*9e40*/  FFMA R18, R12.reuse, R56, R73 ;  /* 0x000000380c127223 */ /* 0x040fe20000000049 */
[----:B------:R-:W-:Y:S01]  /*9e50*/  FFMA R12, R12, R104, R75 ;  /* 0x000000680c0c7223 */ /* 0x000fe2000000004b */
[----:B------:R-:W2:Y:S01]  /*9e60*/  LDS.128 R48, [R2.X4+UR5+0x4250] ;  /* 0x0042500502307984 */ /* 0x000ea20008004c00 */
[-C--:B------:R-:W-:Y:S01]  /*9e70*/  FFMA R78, R59, R19.reuse, R78 ;  /* 0x000000133b4e7223 */ /* 0x080fe2000000004e */
[----:B------:R-:W-:Y:S01]  /*9e80*/  FFMA R80, R107, R19, R80 ;  /* 0x000000136b507223 */ /* 0x000fe20000000050 */
[C---:B------:R-:W-:Y:S01]  /*9e90*/  FFMA R17, R13.reuse, R65, R74 ;  /* 0x000000410d117223 */ /* 0x040fe2000000004a */
[C---:B------:R-:W-:Y:S01]  /*9ea0*/  FFMA R19, R13.reuse, R57, R18 ;  /* 0x000000390d137223 */ /* 0x040fe20000000012 */
[C---:B------:R-:W-:Y:S01]  /*9eb0*/  FFMA R41, R13.reuse, R45, R16 ;  /* 0x0000002d0d297223 */ /* 0x040fe20000000010 */
[----:B------:R-:W-:Y:S01]  /*9ec0*/  FFMA R13, R13, R105, R12 ;  /* 0x000000690d0d7223 */ /* 0x000fe2000000000c */
[C---:B------:R-:W-:Y:S01]  /*9ed0*/  FFMA R74, R14.reuse, R66, R17 ;  /* 0x000000420e4a7223 */ /* 0x040fe20000000011 */
[----:B------:R-:W-:Y:S01]  /*9ee0*/  FFMA R16, R14, R58, R19 ;  /* 0x0000003a0e107223 */ /* 0x000fe20000000013 */
[----:B------:R-:W-:Y:S01]  /*9ef0*/  FFMA R116, R112, R64, R116 ;  /* 0x0000004070747223 */ /* 0x000fe20000000074 */
[C---:B------:R-:W-:Y:S01]  /*9f00*/  FFMA R12, R14.reuse, R106, R13 ;  /* 0x0000006a0e0c7223 */ /* 0x040fe2000000000d */
[----:B------:R-:W-:Y:S01]  /*9f10*/  FFMA R14, R14, R46, R41 ;  /* 0x0000002e0e0e7223 */ /* 0x000fe20000000029 */
[C---:B---3--:R-:W-:Y:S01]  /*9f20*/  FFMA R70, R4.reuse, R64, R70 ;  /* 0x0000004004467223 */ /* 0x048fe20000000046 */
[C---:B------:R-:W-:Y:S01]  /*9f30*/  FFMA R72, R4.reuse, R44, R72 ;  /* 0x0000002c04487223 */ /* 0x040fe20000000048 */
[-C--:B------:R-:W-:Y:S01]  /*9f40*/  FFMA R75, R107, R15.reuse, R12 ;  /* 0x0000000f6b4b7223 */ /* 0x080fe2000000000c */
[C---:B------:R-:W-:Y:S01]  /*9f50*/  FFMA R12, R4.reuse, R56, R69 ;  /* 0x00000038040c7223 */ /* 0x040fe20000000045 */
[----:B------:R-:W-:Y:S01]  /*9f60*/  FFMA R4, R4, R104, R71 ;  /* 0x0000006804047223 */ /* 0x000fe20000000047 */
[-C--:B------:R-:W-:Y:S01]  /*9f70*/  FFMA R73, R59, R15.reuse, R16 ;  /* 0x0000000f3b497223 */ /* 0x080fe20000000010 */
[-C--:B------:R-:W-:Y:S01]  /*9f80*/  FFMA R74, R67, R15.reuse, R74 ;  /* 0x0000000f434a7223 */ /* 0x080fe2000000004a */
[----:B------:R-:W-:Y:S01]  /*9f90*/  FFMA R77, R47, R15, R14 ;  /* 0x0000000f2f4d7223 */ /* 0x000fe2000000000e */
[----:B------:R-:W3:Y:S01]  /*9fa0*/  LDS.128 R16, [R2.X4+UR5+0x4450] ;  /* 0x0044500502107984 */ /* 0x000ee20008004c00 */
        /* <DEDUP_REMOVED lines=8> */
[----:B------:R-:W-:Y:S01]  /*a030*/  FFMA R68, R8, R44, R68 ;  /* 0x0000002c08447223 */ /* 0x000fe20000000044 */
        /* <DEDUP_REMOVED lines=11> */
[----:B--2---:R-:W-:Y:S01]  /*a0f0*/  FFMA R38, R48, R64, R38 ;  /* 0x0000004030267223 */ /* 0x004fe20000000026 */
[----:B------:R-:W-:Y:S01]  /*a100*/  FFMA R8, R10, R106, R9 ;  /* 0x0000006a0a087223 */ /* 0x000fe20000000009 */
[----:B------:R-:W1:Y:S01]  /*a110*/  LDS.128 R4, [R2.X4+UR5+0x4650] ;  /* 0x0046500502047984 */ /* 0x000e620008004c00 */
[----:B------:R-:W-:Y:S01]  /*a120*/  FFMA R60, R48, R44, R60 ;  /* 0x0000002c303c7223 */ /* 0x000fe2000000003c */
        /* <DEDUP_REMOVED lines=19> */
[-C--:B------:R-:W-:Y:S01]  /*a260*/  FFMA R49, R67, R51.reuse, R38 ;  /* 0x0000003343317223 */ /* 0x080fe20000000026 */
        /* <DEDUP_REMOVED lines=34> */
[C---:B--2---:R-:W-:Y:S01]  /*a490*/  FFMA R24, R8.reuse, R64, R24 ;  /* 0x0000004008187223 */ /* 0x044fe20000000018 */
        /* <DEDUP_REMOVED lines=14> */
[C---:B---3--:R-:W-:Y:S01]  /*a580*/  FFMA R22, R12.reuse, R44, R22 ;  /* 0x0000002c0c167223 */ /* 0x048fe20000000016 */
[C---:B------:R-:W-:Y:S01]  /*a590*/  FFMA R20, R12.reuse, R64, R20 ;  /* 0x000000400c147223 */ /* 0x040fe20000000014 */
        /* <DEDUP_REMOVED lines=10> */
[----:B------:R-:W-:Y:S01]  /*a640*/  LDS.128 R20, [R76+0x60] ;  /* 0x000060004c147984 */ /* 0x000fe20000000c00 */
[-C--:B------:R-:W-:Y:S01]  /*a650*/  FFMA R13, R13, R57.reuse, R12 ;  /* 0x000000390d0d7223 */ /* 0x080fe2000000000c */
[----:B------:R-:W-:Y:S01]  /*a660*/  FFMA R29, R14, R106, R29 ;  /* 0x0000006a0e1d7223 */ /* 0x000fe2000000001d */
[----:B------:R-:W-:Y:S01]  /*a670*/  FFMA R12, R112, R56, R117 ;  /* 0x00000038700c7223 */ /* 0x000fe20000000075 */
[----:B------:R-:W2:Y:S01]  /*a680*/  LDS.128 R8, [R2.X4+UR5+0x60] ;  /* 0x0000600502087984 */ /* 0x000ea20008004c00 */
[----:B------:R-:W-:Y:S01]  /*a690*/  FFMA R26, R14, R58, R13 ;  /* 0x0000003a0e1a7223 */ /* 0x000fe2000000000d */
[C---:B------:R-:W-:Y:S01]  /*a6a0*/  FFMA R13, R112.reuse, R104, R119 ;  /* 0x00000068700d7223 */ /* 0x040fe20000000077 */
[----:B------:R-:W-:Y:S01]  /*a6b0*/  FFMA R14, R112, R44, R118 ;  /* 0x0000002c700e7223 */ /* 0x000fe20000000076 */
[----:B------:R-:W3:Y:S01]  /*a6c0*/  LDS.128 R60, [R76+0x660] ;  /* 0x000660004c3c7984 */ /* 0x000ee20000000c00 */
[C---:B------:R-:W-:Y:S01]  /*a6d0*/  FFMA R12, R113.reuse, R57, R12 ;  /* 0x00000039710c7223 */ /* 0x040fe2000000000c */
[C---:B------:R-:W-:Y:S01]  /*a6e0*/  FFMA R112, R113.reuse, R65, R116 ;  /* 0x0000004171707223 */ /* 0x040fe20000000074 */
[C---:B------:R-:W-:Y:S01]  /*a6f0*/  FFMA R13, R113.reuse, R105, R13 ;  /* 0x00000069710d7223 */ /* 0x040fe2000000000d */
[----:B------:R-:W4:Y:S01]  /*a700*/  LDS.128 R16, [R2.X4+UR5+0x260] ;  /* 0x0002600502107984 */ /* 0x000f220008004c00 */
[----:B------:R-:W-:Y:S01]  /*a710*/  FFMA R14, R113, R45, R14 ;  /* 0x0000002d710e7223 */ /* 0x000fe2000000000e */
[C---:B------:R-:W-:Y:S01]  /*a720*/  FFMA R113, R114.reuse, R58, R12 ;  /* 0x0000003a72717223 */ /* 0x040fe2000000000c */
[C---:B------:R-:W-:Y:S01]  /*a730*/  FFMA R112, R114.reuse, R66, R112 ;  /* 0x0000004272707223 */ /* 0x040fe20000000070 */
[C---:B------:R-:W-:Y:S01]  /*a740*/  FFMA R13, R114.reuse, R106, R13 ;  /* 0x0000006a720d7223 */ /* 0x040fe2000000000d */
[----:B------:R-:W-:Y:S01]  /*a750*/  FFMA R12, R114, R46, R14 ;  /* 0x0000002e720c7223 */ /* 0x000fe2000000000e */
[-C--:B------:R-:W-:Y:S01]  /*a760*/  FFMA R113, R59, R115.reuse, R113 ;  /* 0x000000733b717223 */ /* 0x080fe20000000071 */
[C---:B------:R-:W-:Y:S01]  /*a770*/  FFMA R112, R67.reuse, R115, R112 ;  /* 0x0000007343707223 */ /* 0x040fe20000000070 */
[----:B------:R-:W-:Y:S01]  /*a780*/  FFMA R24, R67, R15, R24 ;  /* 0x0000000f43187223 */ /* 0x000fe20000000018 */
[----:B------:R-:W-:Y:S01]  /*a790*/  FFMA R114, R47, R115, R12 ;  /* 0x000000732f727223 */ /* 0x000fe2000000000c */
[-C--:B------:R-:W-:Y:S01]  /*a7a0*/  FFMA R26, R59, R15.reuse, R26 ;  /* 0x0000000f3b1a7223 */ /* 0x080fe2000000001a */
[-C--:B------:R-:W-:Y:S01]  /*a7b0*/  FFMA R28, R47, R15.reuse, R28 ;  /* 0x0000000f2f1c7223 */ /* 0x080fe2000000001c */
[C---:B-1----:R-:W-:Y:S01]  /*a7c0*/  FFMA R102, R4.reuse, R44, R102 ;  /* 0x0000002c04667223 */ /* 0x042fe20000000066 */
        /* <DEDUP_REMOVED lines=18> */
[----:B------:R-:W-:Y:S01]  /*a8f0*/  LDS.128 R116, [R2.X4+UR5+0x6460] ;  /* 0x0064600502747984 */ /* 0x000fe20008004c00 */
[C---:B--2---:R-:W-:Y:S01]  /*a900*/  FFMA R6, R8.reuse, R20, R97 ;  /* 0x0000001408067223 */ /* 0x044fe20000000061 */
[C---:B------:R-:W-:Y:S01]  /*a910*/  FFMA R4, R8.reuse, R108, R99 ;  /* 0x0000006c08047223 */ /* 0x040fe20000000063 */
[C---:B------:R-:W-:Y:S01]  /*a920*/  FFMA R100, R8.reuse, R52, R100 ;  /* 0x0000003408647223 */ /* 0x040fe20000000064 */
[----:B------:R-:W-:Y:S01]  /*a930*/  LDS.128 R64, [R76+0x470] ;  /* 0x000470004c407984 */ /* 0x000fe20000000c00 */
[C---:B------:R-:W-:Y:S01]  /*a940*/  FFMA R47, R9.reuse, R21, R6 ;  /* 0x00000015092f7223 */ /* 0x040fe20000000006 */
[C---:B------:R-:W-:Y:S01]  /*a950*/  FFMA R57, R9.reuse, R109, R4 ;  /* 0x0000006d09397223 */ /* 0x040fe20000000004 */
[----:B---3--:R-:W-:Y:S01]  /*a960*/  FFMA R98, R8, R60, R98 ;  /* 0x0000003c08627223 */ /* 0x008fe20000000062 */
[----:B------:R-:W2:Y:S01]  /*a970*/  LDS.128 R4, [R2.X4+UR5+0x660] ;  /* 0x0006600502047984 */ /* 0x000ea20008004c00 */
[C---:B------:R-:W-:Y:S01]  /*a980*/  FFMA R8, R10.reuse, R22, R47 ;  /* 0x000000160a087223 */ /* 0x040fe2000000002f */
[----:B------:R-:W-:Y:S01]  /*a990*/  FFMA R44, R10, R110, R57 ;  /* 0x0000006e0a2c7223 */ /* 0x000fe20000000039 */
[C---:B------:R-:W-:Y:S01]  /*a9a0*/  FFMA R45, R9.reuse, R61, R98 ;  /* 0x0000003d092d7223 */ /* 0x040fe20000000062 */
[----:B------:R-:W-:Y:S01]  /*a9b0*/  FFMA R9, R9, R53, R100 ;  /* 0x0000003509097223 */ /* 0x000fe20000000064 */
[-C--:B------:R-:W-:Y:S01]  /*a9c0*/  FFMA R97, R23, R11.reuse, R8 ;  /* 0x0000000b17617223 */ /* 0x080fe20000000008 */
[----:B----4-:R-:W-:Y:S01]  /*a9d0*/  FFMA R8, R16, R52, R93 ;  /* 0x0000003410087223 */ /* 0x010fe2000000005d */
        /* <DEDUP_REMOVED lines=174> */
[C---:B-1----:R-:W-:Y:S01]  /*b4c0*/  FFMA R36, R4.reuse, R108, R36 ;  /* 0x0000006c04247223 */ /* 0x042fe20000000024 */
[-C--:B------:R-:W-:Y:S01]  /*b4d0*/  FFMA R39, R111, R19.reuse, R16 ;  /* 0x000000136f277223 */ /* 0x080fe20000000010 */
        /* <DEDUP_REMOVED lines=29> */
[C---:B---3--:R-:W-:Y:S01]  /*b6b0*/  FFMA R28, R12.reuse, R20, R28 ;  /* 0x000000140c1c7223 */ /* 0x048fe2000000001c */
[C---:B------:R-:W-:Y:S01]  /*b6c0*/  FFMA R24, R12.reuse, R60, R24 ;  /* 0x0000003c0c187223 */ /* 0x040fe20000000018 */
[-C--:B------:R-:W-:Y:S01]  /*b6d0*/  FFMA R30, R63, R11.reuse, R30 ;  /* 0x0000000b3f1e7223 */ /* 0x080fe2000000001e */
[-C--:B------:R-:W-:Y:S01]  /*b6e0*/  FFMA R31, R55, R11.reuse, R16 ;  /* 0x0000000b371f7223 */ /* 0x080fe20000000010 */
[-C--:B------:R-:W-:Y:S01]  /*b6f0*/  FFMA R32, R23, R11.reuse, R32 ;  /* 0x0000000b17207223 */ /* 0x080fe20000000020 */
[----:B------:R-:W-:Y:S01]  /*b700*/  FFMA R33, R111, R11, R8 ;  /* 0x0000000b6f217223 */ /* 0x000fe20000000008 */
[----:B------:R-:W-:Y:S01]  /*b710*/  FFMA R8, R12, R108, R29 ;  /* 0x0000006c0c087223 */ /* 0x000fe2000000001d */
[C---:B------:R-:W-:Y:S01]  /*b720*/  FFMA R11, R13.reuse, R21, R28 ;  /* 0x000000150d0b7223 */ /* 0x040fe2000000001c */
[C---:B------:R-:W-:Y:S01]  /*b730*/  FFMA R9, R13.reuse, R61, R24 ;  /* 0x0000003d0d097223 */ /* 0x040fe20000000018 */
[----:B------:R-:W-:Y:S01]  /*b740*/  LDS.128 R48, [R76+0x70] ;  /* 0x000070004c307984 */ /* 0x000fe20000000c00 */
[C---:B------:R-:W-:Y:S01]  /*b750*/  FFMA R29, R13.reuse, R109, R8 ;  /* 0x0000006d0d1d7223 */ /* 0x040fe20000000008 */
[C---:B------:R-:W-:Y:S01]  /*b760*/  FFMA R28, R14.reuse, R22, R11 ;  /* 0x000000160e1c7223 */ /* 0x040fe2000000000b */
[----:B------:R-:W-:Y:S01]  /*b770*/  FFMA R24, R14, R62, R9 ;  /* 0x0000003e0e187223 */ /* 0x000fe20000000009 */
[----:B------:R-:W-:Y:S01]  /*b780*/  FFMA R26, R12, R52, R26 ;  /* 0x000000340c1a7223 */ /* 0x000fe2000000001a */
[----:B------:R-:W2:Y:S01]  /*b790*/  LDS.128 R8, [R2.X4+UR5+0x70] ;  /* 0x0000700502087984 */ /* 0x000ea20008004c00 */
[----:B------:R-:W-:Y:S01]  /*b7a0*/  FFMA R29, R14, R110, R29 ;  /* 0x0000006e0e1d7223 */ /* 0x000fe2000000001d */
[----:B------:R-:W-:Y:S01]  /*b7b0*/  FFMA R12, R116, R52, R113 ;  /* 0x00000034740c7223 */ /* 0x000fe20000000071 */
[----:B------:R-:W-:Y:S01]  /*b7c0*/  FFMA R13, R13, R53, R26 ;  /* 0x000000350d0d7223 */ /* 0x000fe2000000001a */
[----:B------:R-:W3:Y:S01]  /*b7d0*/  LDS.128 R56, [R76+0x670] ;  /* 0x000670004c387984 */ /* 0x000ee20000000c00 */
[----:B------:R-:W-:Y:S01]  /*b7e0*/  FFMA R24, R63, R15, R24 ;  /* 0x0000000f3f187223 */ /* 0x000fe20000000018 */
[C---:B------:R-:W-:Y:S01]  /*b7f0*/  FFMA R12, R117.reuse, R53, R12 ;  /* 0x00000035750c7223 */ /* 0x040fe2000000000c */
[----:B------:R-:W-:Y:S01]  /*b800*/  FFMA R26, R14, R54, R13 ;  /* 0x000000360e1a7223 */ /* 0x000fe2000000000d */
[----:B------:R-:W4:Y:S01]  /*b810*/  LDS.128 R16, [R2.X4+UR5+0x270] ;  /* 0x0002700502107984 */ /* 0x000f220008004c00 */
[C---:B------:R-:W-:Y:S01]  /*b820*/  FFMA R13, R116.reuse, R108, R115 ;  /* 0x0000006c740d7223 */ /* 0x040fe20000000073 */
[----:B------:R-:W-:Y:S01]  /*b830*/  FFMA R14, R116, R20, R114 ;  /* 0x00000014740e7223 */ /* 0x000fe20000000072 */
[----:B------:R-:W-:Y:S01]  /*b840*/  FFMA R116, R117, R61, R112 ;  /* 0x0000003d75747223 */ /* 0x000fe20000000070 */
        /* <DEDUP_REMOVED lines=10> */
[----:B------:R-:W-:Y:S01]  /*b8f0*/  FFMA R118, R23, R119, R12 ;  /* 0x0000007717767223 */ /* 0x000fe2000000000c */
[C---:B------:R-:W-:Y:S01]  /*b900*/  FFMA R29, R111.reuse, R15, R29 ;  /* 0x0000000f6f1d7223 */ /* 0x040fe2000000001d */
[C---:B-1----:R-:W-:Y:S01]  /*b910*/  FFMA R106, R4.reuse, R20, R106 ;  /* 0x00000014046a7223 */ /* 0x042fe2000000006a */
        /* <DEDUP_REMOVED lines=15> */
[C---:B--2---:R-:W-:Y:S01]  /*ba10*/  FFMA R4, R8.reuse, R100, R99 ;  /* 0x0000006408047223 */ /* 0x044fe20000000063 */
[-C--:B------:R-:W-:Y:S01]  /*ba20*/  FFMA R111, R111, R7.reuse, R6 ;  /* 0x000000076f6f7223 */ /* 0x080fe20000000006 */
[C---:B------:R-:W-:Y:S01]  /*ba30*/  FFMA R6, R8.reuse, R48, R97 ;  /* 0x0000003008067223 */ /* 0x040fe20000000061 */
[----:B------:R-:W-:Y:S01]  /*ba40*/  FFMA R109, R55, R7, R54 ;  /* 0x00000007376d7223 */ /* 0x000fe20000000036 */
[C---:B------:R-:W-:Y:S01]  /*ba50*/  FFMA R53, R9.reuse, R101, R4 ;  /* 0x0000006509357223 */ /* 0x040fe20000000004 */
[C---:B---3--:R-:W-:Y:S01]  /*ba60*/  FFMA R98, R8.reuse, R56, R98 ;  /* 0x0000003808627223 */ /* 0x048fe20000000062 */
[C---:B------:R-:W-:Y:S01]  /*ba70*/  FFMA R23, R9.reuse, R49, R6 ;  /* 0x0000003109177223 */ /* 0x040fe20000000006 */
[----:B------:R-:W-:Y:S01]  /*ba80*/  FFMA R104, R8, R64, R104 ;  /* 0x0000004008687223 */ /* 0x000fe20000000068 */
[----:B------:R-:W2:Y:S01]  /*ba90*/  LDS.128 R4, [R2.X4+UR5+0x670] ;  /* 0x0006700502047984 */ /* 0x000ea20008004c00 */
[C---:B------:R-:W-:Y:S01]  /*baa0*/  FFMA R21, R9.reuse, R57, R98 ;  /* 0x0000003909157223 */ /* 0x040fe20000000062 */
[C---:B------:R-:W-:Y:S01]  /*bab0*/  FFMA R8, R10.reuse, R50, R23 ;  /* 0x000000320a087223 */ /* 0x040fe20000000017 */
[----:B------:R-:W-:Y:S01]  /*bac0*/  FFMA R9, R9, R65, R104 ;  /* 0x0000004109097223 */ /* 0x000fe20000000068 */
[C---:B------:R-:W-:Y:S01]  /*bad0*/  FFMA R98, R10.reuse, R102, R53 ;  /* 0x000000660a627223 */ /* 0x040fe20000000035 */
[----:B------:R-:W-:Y:S01]  /*bae0*/  FFMA R20, R10, R58, R21 ;  /* 0x0000003a0a147223 */ /* 0x000fe20000000015 */
[-C--:B------:R-:W-:Y:S01]  /*baf0*/  FFMA R97, R51, R11.reuse, R8 ;  /* 0x0000000b33617223 */ /* 0x080fe20000000008 */
[----:B----4-:R-:W-:Y:S01]  /*bb00*/  FFMA R8, R16, R64, R93 ;  /* 0x0000004010087223 */ /* 0x010fe2000000005d */
        /* <DEDUP_REMOVED lines=82> */
[----:B------:R-:W-:Y:S01]  /*c030*/  LDS.128 R112, [R2.X4+UR5+0x6470] ;  /* 0x0064700502707984 */ /* 0x000fe20008004c00 */
        /* <DEDUP_REMOVED lines=19> */
[-C--:B------:R-:W-:Y:S01]  /*c170*/  FFMA R73, R59, R15.reuse, R16 ;  /* 0x0000000f3b497223 */ /* 0x080fe20000000010 */
[C---:B---3--:R-:W-:Y:S01]  /*c180*/  FFMA R70, R4.reuse, R56, R70 ;  /* 0x0000003804467223 */ /* 0x048fe20000000046 */
[-C--:B------:R-:W-:Y:S01]  /*c190*/  FFMA R75, R103, R15.reuse, R12 ;  /* 0x0000000f674b7223 */ /* 0x080fe2000000000c */
        /* <DEDUP_REMOVED lines=39> */
[----:B------:R-:W2:Y:S01]  /*c410*/  LDS.128 R12, [R2.X4+UR5+0x6070] ;  /* 0x00607005020c7984 */ /* 0x000ea20008004c00 */
        /* <DEDUP_REMOVED lines=10> */
[C---:B---3--:R-:W-:Y:S01]  /*c4c0*/  FFMA R38, R16.reuse, R56, R38 ;  /* 0x0000003810267223 */ /* 0x048fe20000000026 */
[-C--:B------:R-:W-:Y:S01]  /*c4d0*/  FFMA R22, R103, R23.reuse, R10 ;  /* 0x0000001767167223 */ /* 0x080fe2000000000a */
        /* <DEDUP_REMOVED lines=30> */
[-C--:B------:R-:W-:Y:S01]  /*c6c0*/  FFMA R27, R67, R7.reuse, R4 ;  /* 0x00000007431b7223 */ /* 0x080fe20000000004 */
[-C--:B------:R-:W-:Y:S01]  /*c6d0*/  FFMA R34, R59, R7.reuse, R34 ;  /* 0x000000073b227223 */ /* 0x080fe20000000022 */
[-C--:B------:R-:W-:Y:S01]  /*c6e0*/  FFMA R35, R51, R7.reuse, R6 ;  /* 0x0000000733237223 */ /* 0x080fe20000000006 */
        /* <DEDUP_REMOVED lines=14> */
[----:B------:R-:W-:Y:S01]  /*c7d0*/  LDS.128 R16, [R2.X4+UR5+0x80] ;  /* 0x0000800502107984 */ /* 0x000fe20008004c00 */
[-C--:B------:R-:W-:Y:S01]  /*c7e0*/  FFMA R33, R103, R15.reuse, R12 ;  /* 0x0000000f67217223 */ /* 0x080fe2000000000c */
[C---:B---3--:R-:W-:Y:S01]  /*c7f0*/  FFMA R12, R8.reuse, R100, R29 ;  /* 0x00000064080c7223 */ /* 0x048fe2000000001d */
[C---:B------:R-:W-:Y:S01]  /*c800*/  FFMA R28, R8.reuse, R48, R28 ;  /* 0x00000030081c7223 */ /* 0x040fe2000000001c */
[C---:B------:R-:W-:Y:S01]  /*c810*/  FFMA R26, R8.reuse, R64, R26 ;  /* 0x00000040081a7223 */ /* 0x040fe2000000001a */
[----:B------:R-:W2:Y:S01]  /*c820*/  LDS.128 R44, [R76+0x80] ;  /* 0x000080004c2c7984 */ /* 0x000ea20000000c00 */
[----:B------:R-:W-:Y:S01]  /*c830*/  FFMA R24, R8, R56, R24 ;  /* 0x0000003808187223 */ /* 0x000fe20000000018 */
        /* <DEDUP_REMOVED lines=13> */
[-C--:B------:R-:W-:Y:S01]  /*c910*/  FFMA R28, R51, R11.reuse, R28 ;  /* 0x0000000b331c7223 */ /* 0x080fe2000000001c */
[-C--:B------:R-:W-:Y:S01]  /*c920*/  FFMA R29, R103, R11.reuse, R29 ;  /* 0x0000000b671d7223 */ /* 0x080fe2000000001d */
[-C--:B------:R-:W-:Y:S01]  /*c930*/  FFMA R24, R67, R11.reuse, R24 ;  /* 0x0000000b43187223 */ /* 0x080fe20000000018 */
[----:B------:R-:W-:Y:S01]  /*c940*/  FFMA R26, R59, R11, R26 ;  /* 0x0000000b3b1a7223 */ /* 0x000fe2000000001a */
[C---:B------:R-:W-:Y:S01]  /*c950*/  FFMA R12, R112.reuse, R56, R116 ;  /* 0x00000038700c7223 */ /* 0x040fe20000000074 */
[----:B------:R-:W5:Y:S01]  /*c960*/  LDS.128 R8, [R2.X4+UR5+0x280] ;  /* 0x0002800502087984 */ /* 0x000f620008004c00 */
        /* <DEDUP_REMOVED lines=15> */
[----:B------:R-:W-:Y:S01]  /*ca60*/  FFMA R115, R103, R115, R13 ;  /* 0x0000007367737223 */ /* 0x000fe2000000000d */
        /* <DEDUP_REMOVED lines=13> */
[C---:B---3--:R-:W-:Y:S01]  /*cb40*/  FFMA R108, R16.reuse, R60, R108 ;  /* 0x0000003c106c7223 */ /* 0x048fe2000000006c */
[C---:B----4-:R-:W-:Y:S01]  /*cb50*/  FFMA R98, R16.reuse, R104, R98 ;  /* 0x0000006810627223 */ /* 0x050fe20000000062 */
[-C--:B------:R-:W-:Y:S01]  /*cb60*/  FFMA R102, R51, R7.reuse, R50 ;  /* 0x0000000733667223 */ /* 0x080fe20000000032 */
[----:B-----5:R-:W-:Y:S01]  /*cb70*/  FFMA R16, R16, R52, R99 ;  /* 0x0000003410107223 */ /* 0x020fe20000000063 */
        /* <DEDUP_REMOVED lines=31> */
[-C--:B------:R-:W-:Y:S01]  /*cd70*/  FFMA R93, R55, R11.reuse, R48 ;  /* 0x0000000b375d7223 */ /* 0x080fe20000000030 */
        /* <DEDUP_REMOVED lines=46> */
[----:B------:R-:W-:Y:S01]  /*d060*/  LDS.128 R116, [R2.X4+UR5+0x6480] ;  /* 0x0064800502747984 */ /* 0x000fe20008004c00 */
        /* <DEDUP_REMOVED lines=22> */
[----:B------:R-:W-:Y:S01]  /*d1d0*/  FFMA R81, R47, R11, R10 ;  /* 0x0000000b2f517223 */ /* 0x000fe2000000000a */
[C---:B------:R-:W-:Y:S01]  /*d1e0*/  FFMA R10, R12.reuse, R52, R73 ;  /* 0x000000340c0a7223 */ /* 0x040fe20000000049 */
[----:B------:R-:W-:Y:S01]  /*d1f0*/  FFMA R12, R12, R104, R75 ;  /* 0x000000680c0c7223 */ /* 0x000fe2000000004b */
[C---:B------:R-:W-:Y:S01]  /*d200*/  FFMA R49, R13.reuse, R61, R74 ;  /* 0x0000003d0d317223 */ /* 0x040fe2000000004a */
[C---:B------:R-:W-:Y:S01]  /*d210*/  FFMA R57, R13.reuse, R45, R8 ;  /* 0x0000002d0d397223 */ /* 0x040fe20000000008 */
[----:B------:R-:W-:Y:S01]  /*d220*/  FFMA R51, R13, R53, R10 ;  /* 0x000000350d337223 */ /* 0x000fe2000000000a */
        /* <DEDUP_REMOVED lines=12> */
[-C--:B------:R-:W-:Y:S01]  /*d2f0*/  FFMA R73, R55, R15.reuse, R48 ;  /* 0x0000000f37497223 */ /* 0x080fe20000000030 */
[-C--:B------:R-:W-:Y:S01]  /*d300*/  FFMA R74, R63, R15.reuse, R74 ;  /* 0x0000000f3f4a7223 */ /* 0x080fe2000000004a */
[----:B------:R-:W-:Y:S01]  /*d310*/  FFMA R77, R47, R15, R14 ;  /* 0x0000000f2f4d7223 */ /* 0x000fe2000000000e */
        /* <DEDUP_REMOVED lines=27> */
[-C--:B------:R-:W-:Y:S01]  /*d4d0*/  FFMA R65, R55, R19.reuse, R42 ;  /* 0x0000001337417223 */ /* 0x080fe2000000002a */
[-C--:B------:R-:W-:Y:S01]  /*d4e0*/  FFMA R67, R107, R19.reuse, R16 ;  /* 0x000000136b437223 */ /* 0x080fe20000000010 */
[C---:B--2---:R-:W-:Y:S01]  /*d4f0*/  FFMA R18, R8.reuse, R60, R21 ;  /* 0x0000003c08127223 */ /* 0x044fe20000000015 */
        /* <DEDUP_REMOVED lines=17> */
[C---:B---3--:R-:W-:Y:S01]  /*d610*/  FFMA R8, R12.reuse, R52, R37 ;  /* 0x000000340c087223 */ /* 0x048fe20000000025 */
        /* <DEDUP_REMOVED lines=56> */
[----:B------:R-:W-:Y:S01]  /*d9a0*/  FFMA R33, R9, R105, R4 ;  /* 0x0000006909217223 */ /* 0x000fe20000000004 */
[C---:B------:R-:W-:Y:S01]  /*d9b0*/  FFMA R32, R10.reuse, R46, R7 ;  /* 0x0000002e0a207223 */ /* 0x040fe20000000007 */
[----:B------:R-:W-:Y:S01]  /*d9c0*/  FFMA R24, R10, R62, R5 ;  /* 0x0000003e0a187223 */ /* 0x000fe20000000005 */
[----:B------:R-:W-:Y:S01]  /*d9d0*/  LDS.128 R108, [R76+0x290] ;  /* 0x000290004c6c7984 */ /* 0x000fe20000000c00 */
[----:B------:R-:W-:Y:S01]  /*d9e0*/  FFMA R26, R8, R52, R26 ;  /* 0x00000034081a7223 */ /* 0x000fe2000000001a */
[C---:B------:R-:W-:Y:S01]  /*d9f0*/  FFMA R33, R10.reuse, R106, R33 ;  /* 0x0000006a0a217223 */ /* 0x040fe20000000021 */
[----:B------:R-:W-:Y:S01]  /*da00*/  FFMA R24, R63, R11, R24 ;  /* 0x0000000b3f187223 */ /* 0x000fe20000000018 */
[----:B------:R-:W2:Y:S01]  /*da10*/  LDS.128 R4, [R2.X4+UR5+0x90] ;  /* 0x0000900502047984 */ /* 0x000ea20008004c00 */
[----:B------:R-:W-:Y:S01]  /*da20*/  FFMA R9, R9, R53, R26 ;  /* 0x0000003509097223 */ /* 0x000fe2000000001a */
[-C--:B------:R-:W-:Y:S01]  /*da30*/  FFMA R32, R47, R11.reuse, R32 ;  /* 0x0000000b2f207223 */ /* 0x080fe20000000020 */
[-C--:B------:R-:W-:Y:S01]  /*da40*/  FFMA R33, R107, R11.reuse, R33 ;  /* 0x0000000b6b217223 */ /* 0x080fe20000000021 */
[----:B------:R-:W3:Y:S01]  /*da50*/  LDS.128 R56, [R76+0x490] ;  /* 0x000490004c387984 */ /* 0x000ee20000000c00 */
[----:B------:R-:W-:Y:S01]  /*da60*/  FFMA R26, R10, R54, R9 ;  /* 0x000000360a1a7223 */ /* 0x000fe20000000009 */
[C---:B------:R-:W-:Y:S01]  /*da70*/  FFMA R12, R116.reuse, R52, R113 ;  /* 0x00000034740c7223 */ /* 0x040fe20000000071 */
[C---:B------:R-:W-:Y:S01]  /*da80*/  FFMA R112, R116.reuse, R60, R112 ;  /* 0x0000003c74707223 */ /* 0x040fe20000000070 */
[----:B------:R-:W4:Y:S01]  /*da90*/  LDS.128 R48, [R76+0x690] ;  /* 0x000690004c307984 */ /* 0x000f220000000c00 */
[----:B------:R-:W-:Y:S01]  /*daa0*/  FFMA R26, R55, R11, R26 ;  /* 0x0000000b371a7223 */ /* 0x000fe2000000001a */
[C---:B------:R-:W-:Y:S01]  /*dab0*/  FFMA R13, R116.reuse, R104, R115 ;  /* 0x00000068740d7223 */ /* 0x040fe20000000073 */
[----:B------:R-:W-:Y:S01]  /*dac0*/  FFMA R14, R116, R44, R114 ;  /* 0x0000002c740e7223 */ /* 0x000fe20000000072 */
[----:B------:R-:W5:Y:S01]  /*dad0*/  LDS.128 R8, [R2.X4+UR5+0x290] ;  /* 0x0002900502087984 */ /* 0x000f620008004c00 */
        /* <DEDUP_REMOVED lines=34> */
[----:B------:R-:W-:Y:S01]  /*dd00*/  LDS.128 R112, [R2.X4+UR5+0x6490] ;  /* 0x0064900502707984 */ /* 0x000fe20008004c00 */
[----:B----4-:R-:W-:Y:S01]  /*dd10*/  FFMA R100, R4, R48, R100 ;  /* 0x0000003004647223 */ /* 0x010fe20000000064 */
[C---:B------:R-:W-:Y:S01]  /*dd20*/  FFMA R45, R5.reuse, R57, R98 ;  /* 0x00000039052d7223 */ /* 0x040fe20000000062 */
[C---:B------:R-:W-:Y:S01]  /*dd30*/  FFMA R4, R6.reuse, R30, R47 ;  /* 0x0000001e06047223 */ /* 0x040fe2000000002f */
[----:B------:R-:W2:Y:S01]  /*dd40*/  LDS.128 R16, [R2.X4+UR5+0x690] ;  /* 0x0006900502107984 */ /* 0x000ea20008004c00 */
[----:B------:R-:W-:Y:S01]  /*dd50*/  FFMA R5, R5, R49, R100 ;  /* 0x0000003105057223 */ /* 0x000fe20000000064 */
[----:B------:R-:W-:Y:S01]  /*dd60*/  FFMA R102, R6, R58, R45 ;  /* 0x0000003a06667223 */ /* 0x000fe2000000002d */
[-C--:B------:R-:W-:Y:S01]  /*dd70*/  FFMA R101, R31, R7.reuse, R4 ;  /* 0x000000071f657223 */ /* 0x080fe20000000004 */
[----:B-----5:R-:W-:Y:S01]  /*dd80*/  FFMA R4, R8, R48, R93 ;  /* 0x0000003008047223 */ /* 0x020fe2000000005d */
        /* <DEDUP_REMOVED lines=35> */
[C---:B--2---:R-:W-:Y:S01]  /*dfc0*/  FFMA R86, R16.reuse, R56, R86 ;  /* 0x0000003810567223 */ /* 0x044fe20000000056 */
[----:B------:R-:W-:Y:S01]  /*dfd0*/  FFMA R95, R111, R15, R12 ;  /* 0x0000000f6f5f7223 */ /* 0x000fe2000000000c */
[C---:B------:R-:W-:Y:S01]  /*dfe0*/  FFMA R12, R16.reuse, R48, R25 ;  /* 0x00000030100c7223 */ /* 0x040fe20000000019 */
        /* <DEDUP_REMOVED lines=28> */
[----:B------:R-:W-:Y:S01]  /*e1b0*/  LDS.128 R60, [R76+0x6a0] ;  /* 0x0006a0004c3c7984 */ /* 0x000fe20000000c00 */
        /* <DEDUP_REMOVED lines=50> */
[----:B------:R-:W-:Y:S01]  /*e4e0*/  FFMA R74, R18, R58, R45 ;  /* 0x0000003a124a7223 */ /* 0x000fe2000000002d */
[----:B------:R-:W-:Y:S01]  /*e4f0*/  FFMA R116, R112, R56, R116 ;  /* 0x0000003870747223 */ /* 0x000fe20000000074 */
[C---:B------:R-:W-:Y:S01]  /*e500*/  FFMA R16, R18.reuse, R110, R17 ;  /* 0x0000006e12107223 */ /* 0x040fe20000000011 */
[----:B------:R-:W-:Y:S01]  /*e510*/  FFMA R18, R18, R30, R53 ;  /* 0x0000001e12127223 */ /* 0x000fe20000000035 */
[-C--:B------:R-:W-:Y:S01]  /*e520*/  FFMA R73, R51, R19.reuse, R44 ;  /* 0x0000001333497223 */ /* 0x080fe2000000002c */
[C---:B-1----:R-:W-:Y:S01]  /*e530*/  FFMA R66, R4.reuse, R56, R66 ;  /* 0x0000003804427223 */ /* 0x042fe20000000042 */
        /* <DEDUP_REMOVED lines=30> */
[----:B------:R-:W-:Y:S01]  /*e720*/  FFMA R42, R10, R58, R17 ;  /* 0x0000003a0a2a7223 */ /* 0x000fe20000000011 */
[-C--:B------:R-:W-:Y:S01]  /*e730*/  FFMA R43, R111, R11.reuse, R8 ;  /* 0x0000000b6f2b7223 */ /* 0x080fe20000000008 */
[----:B---3--:R-:W-:Y:S01]  /*e740*/  FFMA R8, R12, R48, R37 ;  /* 0x000000300c087223 */ /* 0x008fe20000000025 */
[----:B------:R-:W-:Y:S01]  /*e750*/  FFMA R68, R10, R30, R41 ;  /* 0x0000001e0a447223 */ /* 0x000fe20000000029 */
[-C--:B------:R-:W-:Y:S01]  /*e760*/  FFMA R41, R51, R11.reuse, R16 ;  /* 0x0000000b33297223 */ /* 0x080fe20000000010 */
[----:B------:R-:W-:Y:S01]  /*e770*/  FFMA R42, R59, R11, R42 ;  /* 0x0000000b3b2a7223 */ /* 0x000fe2000000002a */
[----:B------:R-:W-:Y:S01]  /*e780*/  FFMA R19, R13, R49, R8 ;  /* 0x000000310d137223 */ /* 0x000fe20000000008 */
[----:B------:R-:W-:Y:S01]  /*e790*/  FFMA R68, R31, R11, R68 ;  /* 0x0000000b1f447223 */ /* 0x000fe20000000044 */
        /* <DEDUP_REMOVED lines=9> */
[----:B------:R-:W-:Y:S01]  /*e830*/  LDS.128 R52, [R76+0x2a0] ;  /* 0x0002a0004c347984 */ /* 0x000fe20000000c00 */
        /* <DEDUP_REMOVED lines=18> */
[----:B------:R-:W-:Y:S01]  /*e960*/  LDS.128 R64, [R76+0x4a0] ;  /* 0x0004a0004c407984 */ /* 0x000fe20000000c00 */
        /* <DEDUP_REMOVED lines=30> */
[----:B------:R-:W-:Y:S01]  /*eb50*/  FFMA R26, R8, R48, R26 ;  /* 0x00000030081a7223 */ /* 0x000fe2000000001a */
[----:B------:R-:W2:Y:S01]  /*eb60*/  LDS.128 R4, [R2.X4+UR5+0xa0] ;  /* 0x0000a00502047984 */ /* 0x000ea20008004c00 */
[----:B------:R-:W-:Y:S01]  /*eb70*/  FFMA R33, R10, R110, R33 ;  /* 0x0000006e0a217223 */ /* 0x000fe20000000021 */
[----:B------:R-:W-:Y:S01]  /*eb80*/  FFMA R24, R59, R11, R24 ;  /* 0x0000000b3b187223 */ /* 0x000fe20000000018 */
[----:B------:R-:W-:Y:S01]  /*eb90*/  FFMA R9, R9, R49, R26 ;  /* 0x0000003109097223 */ /* 0x000fe2000000001a */
[-C--:B------:R-:W-:Y:S01]  /*eba0*/  FFMA R32, R31, R11.reuse, R32 ;  /* 0x0000000b1f207223 */ /* 0x080fe20000000020 */
        /* <DEDUP_REMOVED lines=118> */
[----:B------:R-:W-:Y:S01]  /*f310*/  FFMA R6, R6, R54, R49 ;  /* 0x0000003606067223 */ /* 0x000fe20000000031 */
[C---:B-1----:R-:W-:Y:S01]  /*f320*/  FFMA R4, R8.reuse, R64, R83 ;  /* 0x0000004008047223 */ /* 0x042fe20000000053 */
[C---:B------:R-:W-:Y:S01]  /*f330*/  FFMA R82, R8.reuse, R60, R82 ;  /* 0x0000003c08527223 */ /* 0x040fe20000000052 */
[C---:B------:R-:W-:Y:S01]  /*f340*/  FFMA R84, R8.reuse, R52, R84 ;  /* 0x0000003408547223 */ /* 0x040fe20000000054 */
[----:B------:R-:W-:Y:S01]  /*f350*/  FFMA R8, R8, R16, R85 ;  /* 0x0000001008087223 */ /* 0x000fe20000000055 */
[----:B------:R-:W-:Y:S01]  /*f360*/  FFMA R29, R9, R65, R4 ;  /* 0x00000041091d7223 */ /* 0x000fe20000000004 */
[-C--:B------:R-:W-:Y:S01]  /*f370*/  FFMA R90, R63, R7.reuse, R90 ;  /* 0x000000073f5a7223 */ /* 0x080fe2000000005a */
        /* <DEDUP_REMOVED lines=8> */
[----:B------:R-:W-:Y:S01]  /*f400*/  LDS.128 R212, [R2.X4+UR5+0x61d0] ;  /* 0x0061d00502d47984 */ /* 0x000fe20008004c00 */
[----:B------:R-:W-:Y:S01]  /*f410*/  FFMA R88, R10, R18, R9 ;  /* 0x000000120a587223 */ /* 0x000fe20000000009 */
[----:B------:R-:W-:Y:S01]  /*f420*/  FFMA R87, R67, R11, R8 ;  /* 0x0000000b43577223 */ /* 0x000fe20000000008 */
[C---:B--2---:R-:W-:Y:S01]  /*f430*/  FFMA R8, R12.reuse, R64, R79 ;  /* 0x000000400c087223 */ /* 0x044fe2000000004f */
[C---:B------:R-:W-:Y:S01]  /*f440*/  FFMA R78, R12.reuse, R60, R78 ;  /* 0x0000003c0c4e7223 */ /* 0x040fe2000000004e */
[----:B------:R-:W-:Y:S01]  /*f450*/  FFMA R80, R12, R52, R80 ;  /* 0x000000340c507223 */ /* 0x000fe20000000050 */
[----:B------:R-:W-:Y:S01]  /*f460*/  FFMA R10, R10, R54, R49 ;  /* 0x000000360a0a7223 */ /* 0x000fe20000000031 */
        /* <DEDUP_REMOVED lines=13> */
[C---:B---3--:R-:W-:Y:S01]  /*f540*/  FFMA R74, R20.reuse, R64, R74 ;  /* 0x00000040144a7223 */ /* 0x048fe2000000004a */
        /* <DEDUP_REMOVED lines=65> */
[----:B------:R-:W-:Y:S01]  /*f960*/  FFMA R13, R13, R17, R40 ;  /* 0x000000110d0d7223 */ /* 0x000fe20000000028 */
[C---:B------:R-:W-:Y:S01]  /*f970*/  FFMA R40, R14.reuse, R54, R37 ;  /* 0x000000360e287223 */ /* 0x040fe20000000025 */
[C---:B------:R-:W-:Y:S01]  /*f980*/  FFMA R38, R14.reuse, R66, R21 ;  /* 0x000000420e267223 */ /* 0x040fe20000000015 */
[-C--:B------:R-:W-:Y:S01]  /*f990*/  FFMA R37, R63, R15.reuse, R20 ;  /* 0x0000000f3f257223 */ /* 0x080fe20000000014 */
[----:B------:R-:W-:Y:S01]  /*f9a0*/  FFMA R12, R14, R18, R13 ;  /* 0x000000120e0c7223 */ /* 0x000fe2000000000d */
[C---:B-1----:R-:W-:Y:S01]  /*f9b0*/  FFMA R46, R28.reuse, R16, R46 ;  /* 0x000000101c2e7223 */ /* 0x042fe2000000002e */
[C---:B------:R-:W-:Y:S01]  /*f9c0*/  FFMA R44, R28.reuse, R64, R44 ;  /* 0x000000401c2c7223 */ /* 0x040fe2000000002c */
[-C--:B------:R-:W-:Y:S01]  /*f9d0*/  FFMA R38, R67, R15.reuse, R38 ;  /* 0x0000000f43267223 */ /* 0x080fe20000000026 */
[-C--:B------:R-:W-:Y:S01]  /*f9e0*/  FFMA R39, R19, R15.reuse, R12 ;  /* 0x0000000f13277223 */ /* 0x080fe2000000000c */
        /* <DEDUP_REMOVED lines=12> */
[-C--:B------:R-:W-:Y:S01]  /*fab0*/  FFMA R29, R63, R31.reuse, R14 ;  /* 0x0000001f3f1d7223 */ /* 0x080fe2000000000e */
[C---:B--2---:R-:W-:Y:S01]  /*fac0*/  FFMA R14, R4.reuse, R64, R27 ;  /* 0x00000040040e7223 */ /* 0x044fe2000000001b */
[-C--:B------:R-:W-:Y:S01]  /*fad0*/  FFMA R28, R67, R31.reuse, R28 ;  /* 0x0000001f431c7223 */ /* 0x080fe2000000001c */
        /* <DEDUP_REMOVED lines=14> */
[----:B------:R-:W2:Y:S01]  /*fbc0*/  LDS.128 R44, [R2.X4+UR5+0x66a0] ;  /* 0x0066a005022c7984 */ /* 0x000ea20008004c00 */
[C---:B---3--:R-:W-:Y:S01]  /*fbd0*/  FFMA R4, R8.reuse, R52, R33 ;  /* 0x0000003408047223 */ /* 0x048fe20000000021 */
        /* <DEDUP_REMOVED lines=8> */
[----:B------:R-:W-:Y:S01]  /*fc60*/  FFMA R33, R9, R17, R32 ;  /* 0x0000001109217223 */ /* 0x000fe20000000020 */
[C---:B------:R-:W-:Y:S01]  /*fc70*/  FFMA R32, R10.reuse, R54, R7 ;  /* 0x000000360a207223 */ /* 0x040fe20000000007 */
[----:B------:R-:W-:Y:S01]  /*fc80*/  FFMA R24, R10, R66, R5 ;  /* 0x000000420a187223 */ /* 0x000fe20000000005 */
[----:B------:R-:W-:Y:S01]  /*fc90*/  FFMA R26, R8, R60, R26 ;  /* 0x0000003c081a7223 */ /* 0x000fe2000000001a */
[----:B------:R-:W4:Y:S01]  /*fca0*/  LDS.128 R4, [R76+0xb0] ;  /* 0x0000b0004c047984 */ /* 0x000f220000000c00 */
[C---:B------:R-:W-:Y:S01]  /*fcb0*/  FFMA R33, R10.reuse, R18, R33 ;  /* 0x000000120a217223 */ /* 0x040fe20000000021 */
[----:B------:R-:W-:Y:S01]  /*fcc0*/  FFMA R24, R67, R11, R24 ;  /* 0x0000000b43187223 */ /* 0x000fe20000000018 */
[----:B------:R-:W-:Y:S01]  /*fcd0*/  FFMA R9, R9, R61, R26 ;  /* 0x0000003d09097223 */ /* 0x000fe2000000001a */
[-C--:B------:R-:W-:Y:S01]  /*fce0*/  FFMA R32, R55, R11.reuse, R32 ;  /* 0x0000000b37207223 */ /* 0x080fe20000000020 */
[-C--:B------:R-:W-:Y:S01]  /*fcf0*/  FFMA R33, R19, R11.reuse, R33 ;  /* 0x0000000b13217223 */ /* 0x080fe20000000021 */
[----:B------:R-:W-:Y:S01]  /*fd00*/  LDS.128 R216, [R2.X4+UR5+0x63d0] ;  /* 0x0063d00502d87984 */ /* 0x000fe20008004c00 */
[----:B------:R-:W-:Y:S01]  /*fd10*/  FFMA R26, R10, R62, R9 ;  /* 0x0000003e0a1a7223 */ /* 0x000fe20000000009 */
[C---:B-1----:R-:W-:Y:S01]  /*fd20*/  FFMA R113, R20.reuse, R60, R113 ;  /* 0x0000003c14717223 */ /* 0x042fe20000000071 */
[C---:B------:R-:W-:Y:S01]  /*fd30*/  FFMA R112, R20.reuse, R64, R112 ;  /* 0x0000004014707223 */ /* 0x040fe20000000070 */
[C---:B------:R-:W-:Y:S01]  /*fd40*/  FFMA R114, R20.reuse, R16, R114 ;  /* 0x0000001014727223 */ /* 0x040fe20000000072 */
        /* <DEDUP_REMOVED lines=28> */
[C---:B---3--:R-:W-:Y:S01]  /*ff10*/  FFMA R18, R12.reuse, R48, R105 ;  /* 0x000000300c127223 */ /* 0x048fe20000000069 */
[C---:B----4-:R-:W-:Y:S01]  /*ff20*/  FFMA R16, R12.reuse, R4, R107 ;  /* 0x000000040c107223 */ /* 0x050fe2000000006b */
        /* <DEDUP_REMOVED lines=12> */
[----:B------:R-:W-:Y:S01]  /*fff0*/  FFMA R116, R14, R6, R53 ;  /* 0x000000060e747223 */ /* 0x000fe20000000035 */
[----:B------:R-:W-:Y:S01]  /*10000*/  FFMA R13, R13, R57, R108 ;  /* 0x000000390d0d7223 */ /* 0x000fe2000000006c */
[-C--:B------:R-:W-:Y:S01]  /*10010*/  FFMA R114, R51, R15.reuse, R114 ;  /* 0x0000000f33727223 */ /* 0x080fe20000000072 */
[-C--:B------:R-:W-:Y:S01]  /*10020*/  FFMA R115, R83, R15.reuse, R12 ;  /* 0x0000000f53737223 */ /* 0x080fe2000000000c */
[----:B-1----:R-:W-:Y:S01]  /*10030*/  FFMA R12, R8, R56, R101 ;  /* 0x00000038080c7223 */ /* 0x002fe20000000065 */
[----:B------:R-:W-:Y:S01]  /*10040*/  FFMA R14, R14, R58, R13 ;  /* 0x0000003a0e0e7223 */ /* 0x000fe2000000000d */
[----:B------:R-:W-:Y:S01]  /*10050*/  FFMA R116, R7, R15, R116 ;  /* 0x0000000f07747223 */ /* 0x000fe20000000074 */
[C---:B------:R-:W-:Y:S01]  /*10060*/  FFMA R102, R8.reuse, R80, R102 ;  /* 0x0000005008667223 */ /* 0x040fe20000000066 */
[----:B------:R-:W-:Y:S01]  /*10070*/  FFMA R47, R9, R57, R12 ;  /* 0x00000039092f7223 */ /* 0x000fe2000000000c */
[----:B------:R-:W-:Y:S01]  /*10080*/  FFMA R117, R59, R15, R14 ;  /* 0x0000000f3b757223 */ /* 0x000fe2000000000e */
[C---:B------:R-:W-:Y:S01]  /*10090*/  FFMA R104, R8.reuse, R48, R104 ;  /* 0x0000003008687223 */ /* 0x040fe20000000068 */
[----:B------:R-:W1:Y:S01]  /*100a0*/  LDS.128 R12, [R2.X4+UR5+0x20b0] ;  /* 0x0020b005020c7984 */ /* 0x000e620008004c00 */
[----:B------:R-:W-:Y:S01]  /*100b0*/  FFMA R8, R8, R4, R103 ;  /* 0x0000000408087223 */ /* 0x000fe20000000067 */
[C---:B------:R-:W-:Y:S01]  /*100c0*/  FFMA R45, R9.reuse, R81, R102 ;  /* 0x00000051092d7223 */ /* 0x040fe20000000066 */
[C---:B------:R-:W-:Y:S01]  /*100d0*/  FFMA R53, R9.reuse, R49, R104 ;  /* 0x0000003109357223 */ /* 0x040fe20000000068 */
[C---:B------:R-:W-:Y:S01]  /*100e0*/  FFMA R110, R10.reuse, R58, R47 ;  /* 0x0000003a0a6e7223 */ /* 0x040fe2000000002f */
[----:B------:R-:W-:Y:S01]  /*100f0*/  FFMA R9, R9, R5, R8 ;  /* 0x0000000509097223 */ /* 0x000fe20000000008 */
[----:B------:R-:W-:Y:S01]  /*10100*/  FFMA R8, R10, R82, R45 ;  /* 0x000000520a087223 */ /* 0x000fe2000000002d */
[C---:B--2---:R-:W-:Y:S01]  /*10110*/  FFMA R98, R20.reuse, R80, R98 ;  /* 0x0000005014627223 */ /* 0x044fe20000000062 */
[----:B------:R-:W-:Y:S01]  /*10120*/  FFMA R100, R20, R48, R100 ;  /* 0x0000003014647223 */ /* 0x000fe20000000064 */
[C---:B------:R-:W-:Y:S01]  /*10130*/  FFMA R112, R10.reuse, R6, R9 ;  /* 0x000000060a707223 */ /* 0x040fe20000000009 */
[----:B------:R-:W-:Y:S01]  /*10140*/  FFMA R111, R83, R11, R8 ;  /* 0x0000000b536f7223 */ /* 0x000fe20000000008 */
[----:B------:R-:W-:Y:S01]  /*10150*/  FFMA R10, R10, R50, R53 ;  /* 0x000000320a0a7223 */ /* 0x000fe20000000035 */
        /* <DEDUP_REMOVED lines=8> */
[----:B------:R-:W2:Y:S01]  /*101e0*/  LDS.128 R8, [R2.X4+UR5+0x22b0] ;  /* 0x0022b00502087984 */ /* 0x000ea20008004c00 */
[----:B------:R-:W-:Y:S01]  /*101f0*/  FFMA R21, R21, R5, R20 ;  /* 0x0000000515157223 */ /* 0x000fe20000000014 */
[C---:B------:R-:W-:Y:S01]  /*10200*/  FFMA R20, R22.reuse, R82, R45 ;  /* 0x0000005216147223 */ /* 0x040fe2000000002d */
[C---:B------:R-:W-:Y:S01]  /*10210*/  FFMA R106, R22.reuse, R58, R47 ;  /* 0x0000003a166a7223 */ /* 0x040fe2000000002f */
[----:B------:R-:W-:Y:S01]  /*10220*/  LDS.128 R60, [R2.X4+UR5+0xc0] ;  /* 0x0000c005023c7984 */ /* 0x000fe20008004c00 */
[----:B------:R-:W-:Y:S01]  /*10230*/  FFMA R108, R22, R6, R21 ;  /* 0x00000006166c7223 */ /* 0x000fe20000000015 */
[----:B------:R-:W-:Y:S01]  /*10240*/  FFMA R107, R83, R23, R20 ;  /* 0x00000017536b7223 */ /* 0x000fe20000000014 */
[C---:B---3--:R-:W-:Y:S01]  /*10250*/  FFMA R94, R16.reuse, R80, R94 ;  /* 0x00000050105e7223 */ /* 0x048fe2000000005e */
        /* <DEDUP_REMOVED lines=12> */
[----:B------:R-:W3:Y:S01]  /*10320*/  LDS.128 R20, [R2.X4+UR5+0x24b0] ;  /* 0x0024b00502147984 */ /* 0x000ee20008004c00 */
[C---:B------:R-:W-:Y:S01]  /*10330*/  FFMA R44, R18.reuse, R82, R25 ;  /* 0x00000052122c7223 */ /* 0x040fe20000000019 */
[C---:B------:R-:W-:Y:S01]  /*10340*/  FFMA R104, R18.reuse, R6, R17 ;  /* 0x0000000612687223 */ /* 0x040fe20000000011 */
[----:B------:R-:W-:Y:S01]  /*10350*/  FFMA R18, R18, R50, R47 ;  /* 0x0000003212127223 */ /* 0x000fe2000000002f */
[-C--:B------:R-:W-:Y:S01]  /*10360*/  FFMA R25, R59, R19.reuse, R16 ;  /* 0x000000133b197223 */ /* 0x080fe20000000010 */
[C---:B-1----:R-:W-:Y:S01]  /*10370*/  FFMA R16, R12.reuse, R48, R93 ;  /* 0x000000300c107223 */ /* 0x042fe2000000005d */
[C---:B------:R-:W-:Y:S01]  /*10380*/  FFMA R90, R12.reuse, R56, R90 ;  /* 0x000000380c5a7223 */ /* 0x040fe2000000005a */
[-C--:B------:R-:W-:Y:S01]  /*10390*/  FFMA R105, R51, R19.reuse, R18 ;  /* 0x0000001333697223 */ /* 0x080fe20000000012 */
[C---:B------:R-:W-:Y:S01]  /*103a0*/  FFMA R18, R12.reuse, R80, R91 ;  /* 0x000000500c127223 */ /* 0x040fe2000000005b */
[-C--:B------:R-:W-:Y:S01]  /*103b0*/  FFMA R103, R83, R19.reuse, R44 ;  /* 0x0000001353677223 */ /* 0x080fe2000000002c */
[----:B------:R-:W-:Y:S01]  /*103c0*/  FFMA R104, R7, R19, R104 ;  /* 0x0000001307687223 */ /* 0x000fe20000000068 */
        /* <DEDUP_REMOVED lines=10> */
[C---:B--2---:R-:W-:Y:S01]  /*10470*/  FFMA R14, R8.reuse, R80, R87 ;  /* 0x00000050080e7223 */ /* 0x044fe20000000057 */
[C---:B------:R-:W-:Y:S01]  /*10480*/  FFMA R86, R8.reuse, R56, R86 ;  /* 0x0000003808567223 */ /* 0x040fe20000000056 */
[C---:B------:R-:W-:Y:S01]  /*10490*/  FFMA R88, R8.reuse, R4, R88 ;  /* 0x0000000408587223 */ /* 0x040fe20000000058 */
[----:B------:R-:W-:Y:S01]  /*104a0*/  FFMA R101, R7, R15, R12 ;  /* 0x0000000f07657223 */ /* 0x000fe2000000000c */
[----:B------:R-:W-:Y:S01]  /*104b0*/  FFMA R12, R8, R48, R89 ;  /* 0x00000030080c7223 */ /* 0x000fe20000000059 */
[C---:B------:R-:W-:Y:S01]  /*104c0*/  FFMA R45, R9.reuse, R81, R14 ;  /* 0x00000051092d7223 */ /* 0x040fe2000000000e */
[----:B------:R-:W-:Y:S01]  /*104d0*/  FFMA R47, R9, R57, R86 ;  /* 0x00000039092f7223 */ /* 0x000fe20000000056 */
[----:B------:R-:W-:Y:S01]  /*104e0*/  FFMA R99, R59, R15, R44 ;  /* 0x0000000f3b637223 */ /* 0x000fe2000000002c */
        /* <DEDUP_REMOVED lines=18> */
[----:B------:R-:W-:Y:S01]  /*10610*/  FFMA R53, R21, R49, R8 ;  /* 0x0000003115357223 */ /* 0x000fe20000000008 */
[----:B------:R-:W-:Y:S01]  /*10620*/  FFMA R98, R51, R11, R98 ;  /* 0x0000000b33627223 */ /* 0x000fe20000000062 */
        /* <DEDUP_REMOVED lines=53> */
[C---:B------:R-:W-:Y:S01]  /*10980*/  FFMA R8, R10.reuse, R6, R9 ;  /* 0x000000060a087223 */ /* 0x040fe20000000009 */
[----:B------:R-:W3:Y:S01]  /*10990*/  LDS.128 R12, [R2.X4+UR5+0x60b0] ;  /* 0x0060b005020c7984 */ /* 0x000ee20008004c00 */
[C---:B------:R-:W-:Y:S01]  /*109a0*/  FFMA R42, R10.reuse, R82, R41 ;  /* 0x000000520a2a7223 */ /* 0x040fe20000000029 */
[----:B------:R-:W-:Y:S01]  /*109b0*/  FFMA R78, R10, R50, R45 ;  /* 0x000000320a4e7223 */ /* 0x000fe2000000002d */
[-C--:B------:R-:W-:Y:S01]  /*109c0*/  FFMA R77, R7, R11.reuse, R8 ;  /* 0x0000000b074d7223 */ /* 0x080fe20000000008 */
[C---:B-1----:R-:W-:Y:S01]  /*109d0*/  FFMA R8, R20.reuse, R56, R37 ;  /* 0x0000003814087223 */ /* 0x042fe20000000025 */
        /* <DEDUP_REMOVED lines=22> */
[----:B------:R-:W-:Y:S01]  /*10b40*/  FFMA R29, R17, R5, R20 ;  /* 0x00000005111d7223 */ /* 0x000fe20000000014 */
[-C--:B------:R-:W-:Y:S01]  /*10b50*/  FFMA R70, R59, R23.reuse, R70 ;  /* 0x000000173b467223 */ /* 0x080fe20000000046 */
[----:B------:R-:W-:Y:S01]  /*10b60*/  FFMA R72, R7, R23, R72 ;  /* 0x0000001707487223 */ /* 0x000fe20000000048 */
[C---:B------:R-:W-:Y:S01]  /*10b70*/  FFMA R23, R17.reuse, R81, R28 ;  /* 0x0000005111177223 */ /* 0x040fe2000000001c */
[C---:B------:R-:W-:Y:S01]  /*10b80*/  FFMA R21, R17.reuse, R57, R22 ;  /* 0x0000003911157223 */ /* 0x040fe20000000016 */
[----:B------:R-:W-:Y:S01]  /*10b90*/  FFMA R17, R17, R49, R30 ;  /* 0x0000003111117223 */ /* 0x000fe2000000001e */
[C---:B------:R-:W-:Y:S01]  /*10ba0*/  FFMA R16, R18.reuse, R6, R29 ;  /* 0x0000000612107223 */ /* 0x040fe2000000001d */
[C---:B------:R-:W-:Y:S01]  /*10bb0*/  FFMA R20, R18.reuse, R82, R23 ;  /* 0x0000005212147223 */ /* 0x040fe20000000017 */
[----:B------:R-:W2:Y:S01]  /*10bc0*/  LDS.128 R28, [R2.X4+UR5+0x64b0] ;  /* 0x0064b005021c7984 */ /* 0x000ea20008004c00 */
[C---:B------:R-:W-:Y:S01]  /*10bd0*/  FFMA R22, R18.reuse, R58, R21 ;  /* 0x0000003a12167223 */ /* 0x040fe20000000015 */
[----:B------:R-:W-:Y:S01]  /*10be0*/  FFMA R68, R18, R50, R17 ;  /* 0x0000003212447223 */ /* 0x000fe20000000011 */
[-C--:B------:R-:W-:Y:S01]  /*10bf0*/  FFMA R69, R7, R19.reuse, R16 ;  /* 0x0000001307457223 */ /* 0x080fe20000000010 */
[-C--:B------:R-:W-:Y:S01]  /*10c00*/  FFMA R55, R83, R19.reuse, R20 ;  /* 0x0000001353377223 */ /* 0x080fe20000000014 */
[C---:B---3--:R-:W-:Y:S01]  /*10c10*/  FFMA R36, R12.reuse, R4, R36 ;  /* 0x000000040c247223 */ /* 0x048fe20000000024 */
[C---:B------:R-:W-:Y:S01]  /*10c20*/  FFMA R16, R12.reuse, R80, R27 ;  /* 0x000000500c107223 */ /* 0x040fe2000000001b */
[C---:B------:R-:W-:Y:S01]  /*10c30*/  FFMA R34, R12.reuse, R56, R34 ;  /* 0x000000380c227223 */ /* 0x040fe20000000022 */
        /* <DEDUP_REMOVED lines=10> */
[C---:B-1----:R-:W-:Y:S01]  /*10ce0*/  FFMA R32, R8.reuse, R48, R32 ;  /* 0x0000003008207223 */ /* 0x042fe20000000020 */
[----:B------:R-:W-:Y:S01]  /*10cf0*/  LDS.128 R40, [R76+0x4c0] ;  /* 0x0004c0004c287984 */ /* 0x000fe20000000c00 */
[----:B------:R-:W-:Y:S01]  /*10d00*/  FFMA R27, R83, R15, R12 ;  /* 0x0000000f531b7223 */ /* 0x000fe2000000000c */
[----:B------:R-:W-:Y:S01]  /*10d10*/  FFMA R12, R8, R4, R33 ;  /* 0x00000004080c7223 */ /* 0x000fe20000000021 */
[----:B------:R-:W-:Y:S01]  /*10d20*/  FFMA R19, R9, R49, R32 ;  /* 0x0000003109137223 */ /* 0x000fe20000000020 */
[----:B------:R-:W-:Y:S01]  /*10d30*/  LDS.128 R20, [R76+0xc0] ;  /* 0x0000c0004c147984 */ /* 0x000fe20000000c00 */
[C---:B------:R-:W-:Y:S01]  /*10d40*/  FFMA R52, R14.reuse, R58, R17 ;  /* 0x0000003a0e347223 */ /* 0x040fe20000000011 */
[----:B------:R-:W-:Y:S01]  /*10d50*/  FFMA R14, R14, R50, R13 ;  /* 0x000000320e0e7223 */ /* 0x000fe2000000000d */
[C---:B------:R-:W-:Y:S01]  /*10d60*/  FFMA R24, R8.reuse, R80, R24 ;  /* 0x0000005008187223 */ /* 0x040fe20000000018 */
[----:B------:R-:W1:Y:S01]  /*10d70*/  LDS.128 R32, [R76+0x2c0] ;  /* 0x0002c0004c207984 */ /* 0x000e620000000c00 */
[-C--:B------:R-:W-:Y:S01]  /*10d80*/  FFMA R52, R59, R15.reuse, R52 ;  /* 0x0000000f3b347223 */ /* 0x080fe20000000034 */
[-C--:B------:R-:W-:Y:S01]  /*10d90*/  FFMA R53, R51, R15.reuse, R14 ;  /* 0x0000000f33357223 */ /* 0x080fe2000000000e */
        /* <DEDUP_REMOVED lines=9> */
[----:B------:R-:W4:Y:S01]  /*10e30*/  LDS.128 R12, [R2.X4+UR5+0x2c0] ;  /* 0x0002c005020c7984 */ /* 0x000f220008004c00 */
        /* <DEDUP_REMOVED lines=18> */
[C---:B------:R-:W-:Y:S01]  /*10f60*/  FFMA R26, R7.reuse, R11, R26 ;  /* 0x0000000b071a7223 */ /* 0x040fe2000000001a */
[----:B------:R-:W-:Y:S01]  /*10f70*/  FFMA R31, R7, R31, R9 ;  /* 0x0000001f071f7223 */ /* 0x000fe20000000009 */
[C---:B---3--:R-:W-:Y:S01]  /*10f80*/  FFMA R65, R36.reuse, R48, R65 ;  /* 0x0000003024417223 */ /* 0x048fe20000000041 */
        /* <DEDUP_REMOVED lines=33> */
[C---:B----4-:R-:W-:Y:S01]  /*111a0*/  FFMA R36, R12.reuse, R40, R111 ;  /* 0x000000280c247223 */ /* 0x050fe2000000006f */
        /* <DEDUP_REMOVED lines=10> */
[----:B--2---:R-:W-:Y:S01]  /*11250*/  FFMA R106, R8, R44, R106 ;  /* 0x0000002c086a7223 */ /* 0x004fe2000000006a */
[C---:B------:R-:W-:Y:S01]  /*11260*/  FFMA R58, R14.reuse, R22, R13 ;  /* 0x000000160e3a7223 */ /* 0x040fe2000000000d */
[----:B------:R-:W-:Y:S01]  /*11270*/  FFMA R14, R14, R34, R51 ;  /* 0x000000220e0e7223 */ /* 0x000fe20000000033 */
[-C--:B------:R-:W-:Y:S01]  /*11280*/  FFMA R59, R47, R15.reuse, R12 ;  /* 0x0000000f2f3b7223 */ /* 0x080fe2000000000c */
        /* <DEDUP_REMOVED lines=54> */
[----:B------:R-:W2:Y:S01]  /*115f0*/  LDS.128 R112, [R2.X4+UR5+0x40c0] ;  /* 0x0040c00502707984 */ /* 0x000ea20008004c00 */
        /* <DEDUP_REMOVED lines=16> */
[----:B------:R-:W-:Y:S01]  /*11700*/  FFMA R8, R8, R20, R93 ;  /* 0x0000001408087223 */ /* 0x000fe2000000005d */
[-C--:B------:R-:W-:Y:S01]  /*11710*/  FFMA R126, R47, R15.reuse, R126 ;  /* 0x0000000f2f7e7223 */ /* 0x080fe2000000007e */
        /* <DEDUP_REMOVED lines=112> */
[-C--:B------:R-:W-:Y:S01]  /*11e20*/  FFMA R77, R43, R15.reuse, R52 ;  /* 0x0000000f2b4d7223 */ /* 0x080fe20000000034 */
[-C--:B------:R-:W-:Y:S01]  /*11e30*/  FFMA R27, R47, R15.reuse, R54 ;  /* 0x0000000f2f1b7223 */ /* 0x080fe20000000036 */
[-C--:B------:R-:W-:Y:S01]  /*11e40*/  FFMA R79, R23, R15.reuse, R12 ;  /* 0x0000000f174f7223 */ /* 0x080fe2000000000c */
[----:B------:R-:W-:Y:S01]  /*11e50*/  FFMA R78, R35, R15, R78 ;  /* 0x0000000f234e7223 */ /* 0x000fe2000000004e */
[----:B------:R-:W-:Y:S01]  /*11e60*/  LDS.128 R72, [R76+0x2d0] ;  /* 0x0002d0004c487984 */ /* 0x000fe20000000c00 */
[C---:B---3--:R-:W-:Y:S01]  /*11e70*/  FFMA R26, R4.reuse, R20, R26 ;  /* 0x00000014041a7223 */ /* 0x048fe2000000001a */
[C---:B------:R-:W-:Y:S01]  /*11e80*/  FFMA R24, R4.reuse, R32, R24 ;  /* 0x0000002004187223 */ /* 0x040fe20000000018 */
[C---:B------:R-:W-:Y:S01]  /*11e90*/  FFMA R16, R4.reuse, R40, R16 ;  /* 0x0000002804107223 */ /* 0x040fe20000000010 */
[----:B------:R-:W-:Y:S01]  /*11ea0*/  LDS.128 R80, [R76+0xd0] ;  /* 0x0000d0004c507984 */ /* 0x000fe20000000c00 */
[C---:B------:R-:W-:Y:S01]  /*11eb0*/  FFMA R13, R5.reuse, R21, R26 ;  /* 0x00000015050d7223 */ /* 0x040fe2000000001a */
[C---:B------:R-:W-:Y:S01]  /*11ec0*/  FFMA R15, R5.reuse, R33, R24 ;  /* 0x00000021050f7223 */ /* 0x040fe20000000018 */
[----:B------:R-:W-:Y:S01]  /*11ed0*/  FFMA R4, R4, R44, R17 ;  /* 0x0000002c04047223 */ /* 0x000fe20000000011 */
[----:B------:R-:W-:Y:S01]  /*11ee0*/  LDS.128 R52, [R76+0x6d0] ;  /* 0x0006d0004c347984 */ /* 0x000fe20000000c00 */
[C---:B------:R-:W-:Y:S01]  /*11ef0*/  FFMA R26, R6.reuse, R22, R13 ;  /* 0x00000016061a7223 */ /* 0x040fe2000000000d */
[C---:B------:R-:W-:Y:S01]  /*11f00*/  FFMA R24, R6.reuse, R34, R15 ;  /* 0x0000002206187223 */ /* 0x040fe2000000000f */
[C---:B------:R-:W-:Y:S01]  /*11f10*/  FFMA R17, R5.reuse, R41, R16 ;  /* 0x0000002905117223 */ /* 0x040fe20000000010 */
[----:B------:R-:W3:Y:S01]  /*11f20*/  LDS.128 R12, [R2.X4+UR5+0xd0] ;  /* 0x0000d005020c7984 */ /* 0x000ee20008004c00 */
[----:B------:R-:W-:Y:S01]  /*11f30*/  FFMA R5, R5, R45, R4 ;  /* 0x0000002d05057223 */ /* 0x000fe20000000004 */
[-C--:B------:R-:W-:Y:S01]  /*11f40*/  FFMA R24, R35, R7.reuse, R24 ;  /* 0x0000000723187223 */ /* 0x080fe20000000018 */
[C---:B------:R-:W-:Y:S01]  /*11f50*/  FFMA R17, R6.reuse, R42, R17 ;  /* 0x0000002a06117223 */ /* 0x040fe20000000011 */
[----:B------:R-:W4:Y:S01]  /*11f60*/  LDS.128 R84, [R76+0x4d0] ;  /* 0x0004d0004c547984 */ /* 0x000f220000000c00 */
[----:B------:R-:W-:Y:S01]  /*11f70*/  FFMA R16, R6, R46, R5 ;  /* 0x0000002e06107223 */ /* 0x000fe20000000005 */
[C---:B--2---:R-:W-:Y:S01]  /*11f80*/  FFMA R28, R8.reuse, R40, R28 ;  /* 0x00000028081c7223 */ /* 0x044fe2000000001c */
[C---:B------:R-:W-:Y:S01]  /*11f90*/  FFMA R4, R8.reuse, R32, R30 ;  /* 0x0000002008047223 */ /* 0x040fe2000000001e */
[-C--:B------:R-:W-:Y:S01]  /*11fa0*/  FFMA R17, R43, R7.reuse, R17 ;  /* 0x000000072b117223 */ /* 0x080fe20000000011 */
[-C--:B------:R-:W-:Y:S01]  /*11fb0*/  FFMA R16, R47, R7.reuse, R16 ;  /* 0x000000072f107223 */ /* 0x080fe20000000010 */
[----:B------:R-:W-:Y:S01]  /*11fc0*/  FFMA R26, R23, R7, R26 ;  /* 0x00000007171a7223 */ /* 0x000fe2000000001a */
[C---:B------:R-:W-:Y:S01]  /*11fd0*/  FFMA R7, R8.reuse, R44, R29 ;  /* 0x0000002c08077223 */ /* 0x040fe2000000001d */
        /* <DEDUP_REMOVED lines=10> */
[C---:B-1----:R-:W-:Y:S01]  /*12080*/  FFMA R65, R36.reuse, R32, R65 ;  /* 0x0000002024417223 */ /* 0x042fe20000000041 */
[----:B------:R-:W-:Y:S01]  /*12090*/  FFMA R10, R35, R11, R4 ;  /* 0x0000000b230a7223 */ /* 0x000fe20000000004 */
[C---:B------:R-:W-:Y:S01]  /*120a0*/  FFMA R66, R36.reuse, R20, R66 ;  /* 0x0000001424427223 */ /* 0x040fe20000000042 */
[----:B------:R-:W-:Y:S01]  /*120b0*/  FFMA R64, R36, R44, R64 ;  /* 0x0000002c24407223 */ /* 0x000fe20000000040 */
[----:B------:R-:W-:Y:S01]  /*120c0*/  FFMA R65, R37, R33, R65 ;  /* 0x0000002125417223 */ /* 0x000fe20000000041 */
[----:B------:R-:W-:Y:S01]  /*120d0*/  FFMA R7, R47, R11, R7 ;  /* 0x0000000b2f077223 */ /* 0x000fe20000000007 */
[----:B------:R-:W-:Y:S01]  /*120e0*/  FFMA R21, R37, R21, R66 ;  /* 0x0000001525157223 */ /* 0x000fe20000000042 */
[-C--:B------:R-:W-:Y:S01]  /*120f0*/  FFMA R8, R43, R11.reuse, R8 ;  /* 0x0000000b2b087223 */ /* 0x080fe20000000008 */
[C---:B------:R-:W-:Y:S01]  /*12100*/  FFMA R6, R38.reuse, R34, R65 ;  /* 0x0000002226067223 */ /* 0x040fe20000000041 */
[----:B------:R-:W-:Y:S01]  /*12110*/  FFMA R11, R23, R11, R5 ;  /* 0x0000000b170b7223 */ /* 0x000fe20000000005 */
[----:B------:R-:W-:Y:S01]  /*12120*/  FFMA R116, R38, R22, R21 ;  /* 0x0000001626747223 */ /* 0x000fe20000000015 */
[----:B------:R-:W-:Y:S01]  /*12130*/  FFMA R0, R36, R40, R0 ;  /* 0x0000002824007223 */ /* 0x000fe20000000000 */
[----:B------:R-:W-:Y:S01]  /*12140*/  FFMA R6, R35, R39, R6 ;  /* 0x0000002723067223 */ /* 0x000fe20000000006 */
[----:B------:R-:W-:Y:S01]  /*12150*/  FFMA R45, R37, R45, R64 ;  /* 0x0000002d252d7223 */ /* 0x000fe20000000040 */
[----:B------:R-:W1:Y:S01]  /*12160*/  LDS.128 R32, [R2.X4+UR5+0x4d0] ;  /* 0x0004d00502207984 */ /* 0x000e620008004c00 */
[----:B------:R-:W-:Y:S01]  /*12170*/  FFMA R116, R23, R39, R116 ;  /* 0x0000002717747223 */ /* 0x000fe20000000074 */
[----:B------:R-:W-:Y:S01]  /*12180*/  FFMA R41, R37, R41, R0 ;  /* 0x0000002925297223 */ /* 0x000fe20000000000 */
[----:B------:R-:W-:Y:S01]  /*12190*/  FFMA R0, R38, R46, R45 ;  /* 0x0000002e26007223 */ /* 0x000fe2000000002d */
[C---:B---3--:R-:W-:Y:S01]  /*121a0*/  FFMA R60, R12.reuse, R72, R60 ;  /* 0x000000480c3c7223 */ /* 0x048fe2000000003c */
[C---:B------:R-:W-:Y:S01]  /*121b0*/  FFMA R62, R12.reuse, R80, R62 ;  /* 0x000000500c3e7223 */ /* 0x040fe2000000003e */
[C---:B------:R-:W-:Y:S01]  /*121c0*/  FFMA R4, R12.reuse, R52, R63 ;  /* 0x000000340c047223 */ /* 0x040fe2000000003f */
[----:B------:R-:W-:Y:S01]  /*121d0*/  FFMA R0, R47, R39, R0 ;  /* 0x000000272f007223 */ /* 0x000fe20000000000 */
[C---:B------:R-:W-:Y:S01]  /*121e0*/  FFMA R21, R13.reuse, R73, R60 ;  /* 0x000000490d157223 */ /* 0x040fe2000000003c */
[C---:B------:R-:W-:Y:S01]  /*121f0*/  FFMA R23, R13.reuse, R81, R62 ;  /* 0x000000510d177223 */ /* 0x040fe2000000003e */
[----:B----4-:R-:W-:Y:S01]  /*12200*/  FFMA R12, R12, R84, R61 ;  /* 0x000000540c0c7223 */ /* 0x010fe2000000003d */
[C---:B------:R-:W-:Y:S01]  /*12210*/  FFMA R9, R13.reuse, R53, R4 ;  /* 0x000000350d097223 */ /* 0x040fe20000000004 */
[C---:B------:R-:W-:Y:S01]  /*12220*/  FFMA R46, R14.reuse, R74, R21 ;  /* 0x0000004a0e2e7223 */ /* 0x040fe20000000015 */
[C---:B------:R-:W-:Y:S01]  /*12230*/  FFMA R4, R14.reuse, R82, R23 ;  /* 0x000000520e047223 */ /* 0x040fe20000000017 */
[----:B------:R-:W-:Y:S01]  /*12240*/  FFMA R13, R13, R85, R12 ;  /* 0x000000550d0d7223 */ /* 0x000fe2000000000c */
[----:B------:R-:W3:Y:S01]  /*12250*/  LDS.128 R20, [R2.X4+UR5+0x6d0] ;  /* 0x0006d00502147984 */ /* 0x000ee20008004c00 */
[----:B------:R-:W-:Y:S01]  /*12260*/  FFMA R64, R14, R54, R9 ;  /* 0x000000360e407223 */ /* 0x000fe20000000009 */
[----:B------:R-:W-:Y:S01]  /*12270*/  FFMA R42, R38, R42, R41 ;  /* 0x0000002a262a7223 */ /* 0x000fe20000000029 */
[----:B------:R-:W-:Y:S01]  /*12280*/  FFMA R14, R14, R86, R13 ;  /* 0x000000560e0e7223 */ /* 0x000fe2000000000d */
[C---:B--2---:R-:W-:Y:S01]  /*12290*/  FFMA R12, R28.reuse, R72, R133 ;  /* 0x000000481c0c7223 */ /* 0x044fe20000000085 */
[C---:B------:R-:W-:Y:S01]  /*122a0*/  FFMA R58, R28.reuse, R80, R58 ;  /* 0x000000501c3a7223 */ /* 0x040fe2000000003a */
        /* <DEDUP_REMOVED lines=15> */
[----:B------:R-:W-:Y:S01]  /*123a0*/  LDS.128 R40, [R76+0x2e0] ;  /* 0x0002e0004c287984 */ /* 0x000fe20000000c00 */
[-C--:B------:R-:W-:Y:S01]  /*123b0*/  FFMA R45, R87, R31.reuse, R45 ;  /* 0x0000001f572d7223 */ /* 0x080fe2000000002d */
[-C--:B------:R-:W-:Y:S01]  /*123c0*/  FFMA R44, R55, R31.reuse, R44 ;  /* 0x0000001f372c7223 */ /* 0x080fe2000000002c */
[-C--:B------:R-:W-:Y:S01]  /*123d0*/  FFMA R47, R83, R31.reuse, R47 ;  /* 0x0000001f532f7223 */ /* 0x080fe2000000002f */
[C---:B-1----:R-:W-:Y:S01]  /*123e0*/  FFMA R9, R32.reuse, R52, R50 ;  /* 0x0000003420097223 */ /* 0x042fe20000000032 */
[C---:B------:R-:W-:Y:S01]  /*123f0*/  FFMA R49, R32.reuse, R84, R49 ;  /* 0x0000005420317223 */ /* 0x040fe20000000031 */
[C---:B------:R-:W-:Y:S01]  /*12400*/  FFMA R56, R32.reuse, R72, R56 ;  /* 0x0000004820387223 */ /* 0x040fe20000000038 */
[----:B------:R-:W-:Y:S01]  /*12410*/  FFMA R51, R32, R80, R51 ;  /* 0x0000005020337223 */ /* 0x000fe20000000033 */
[----:B------:R-:W1:Y:S01]  /*12420*/  LDS.128 R12, [R2.X4+UR5+0xe0] ;  /* 0x0000e005020c7984 */ /* 0x000e620008004c00 */
[----:B------:R-:W-:Y:S01]  /*12430*/  FFMA R57, R75, R31, R57 ;  /* 0x0000001f4b397223 */ /* 0x000fe20000000039 */
[C---:B------:R-:W-:Y:S01]  /*12440*/  FFMA R9, R33.reuse, R53, R9 ;  /* 0x0000003521097223 */ /* 0x040fe20000000009 */
[C---:B------:R-:W-:Y:S01]  /*12450*/  FFMA R89, R33.reuse, R85, R49 ;  /* 0x0000005521597223 */ /* 0x040fe20000000031 */
[----:B------:R-:W2:Y:S01]  /*12460*/  LDS.128 R36, [R76+0x6e0] ;  /* 0x0006e0004c247984 */ /* 0x000ea20000000c00 */
[C---:B------:R-:W-:Y:S01]  /*12470*/  FFMA R90, R33.reuse, R73, R56 ;  /* 0x00000049215a7223 */ /* 0x040fe20000000038 */
[----:B------:R-:W-:Y:S01]  /*12480*/  FFMA R88, R33, R81, R51 ;  /* 0x0000005121587223 */ /* 0x000fe20000000033 */
[C---:B------:R-:W-:Y:S01]  /*12490*/  FFMA R89, R34.reuse, R86, R89 ;  /* 0x0000005622597223 */ /* 0x040fe20000000059 */
[----:B------:R-:W4:Y:S01]  /*124a0*/  LDS.128 R60, [R76+0xe0] ;  /* 0x0000e0004c3c7984 */ /* 0x000f220000000c00 */
[C---:B------:R-:W-:Y:S01]  /*124b0*/  FFMA R9, R34.reuse, R54, R9 ;  /* 0x0000003622097223 */ /* 0x040fe20000000009 */
[C---:B------:R-:W-:Y:S01]  /*124c0*/  FFMA R88, R34.reuse, R82, R88 ;  /* 0x0000005222587223 */ /* 0x040fe20000000058 */
[----:B------:R-:W-:Y:S01]  /*124d0*/  FFMA R90, R34, R74, R90 ;  /* 0x0000004a225a7223 */ /* 0x000fe2000000005a */
[----:B------:R-:W5:Y:S01]  /*124e0*/  LDS.128 R68, [R76+0x4e0] ;  /* 0x0004e0004c447984 */ /* 0x000f620000000c00 */
[-C--:B------:R-:W-:Y:S01]  /*124f0*/  FFMA R89, R87, R35.reuse, R89 ;  /* 0x0000002357597223 */ /* 0x080fe20000000059 */
[-C--:B------:R-:W-:Y:S01]  /*12500*/  FFMA R9, R55, R35.reuse, R9 ;  /* 0x0000002337097223 */ /* 0x080fe20000000009 */
[-C--:B------:R-:W-:Y:S01]  /*12510*/  FFMA R88, R83, R35.reuse, R88 ;  /* 0x0000002353587223 */ /* 0x080fe20000000058 */
[----:B------:R-:W5:Y:S01]  /*12520*/  LDS.128 R28, [R2.X4+UR5+0x2e0] ;  /* 0x0002e005021c7984 */ /* 0x000f620008004c00 */
[----:B------:R-:W-:Y:S01]  /*12530*/  FFMA R90, R75, R35, R90 ;  /* 0x000000234b5a7223 */ /* 0x000fe2000000005a */
[C---:B---3--:R-:W-:Y:S01]  /*12540*/  FFMA R18, R20.reuse, R84, R18 ;  /* 0x0000005414127223 */ /* 0x048fe20000000012 */
        /* <DEDUP_REMOVED lines=16> */
[----:B------:R-:W-:Y:S04]  /*12650*/  LDS.128 R48, [R2.X4+UR5+0xf0] ;  /* 0x0000f00502307984 */ /* 0x000fe80008004c00 */
[----:B------:R-:W3:Y:S01]  /*12660*/  LDS.128 R20, [R2.X4+UR5+0x6e0] ;  /* 0x0006e00502147984 */ /* 0x000ee20008004c00 */
[----:B-1----:R-:W-:-:S03]  /*12670*/  FFMA R46, R12, R40, R46 ;  /* 0x000000280c2e7223 */ /* 0x002fc6000000002e */
[----:B------:R-:W-:Y:S01]  /*12680*/  LDS.128 R220, [R2.X4+UR5+0x65d0] ;  /* 0x0065d00502dc7984 */ /* 0x000fe20008004c00 */
[C---:B--2---:R-:W-:Y:S01]  /*12690*/  FFMA R64, R12.reuse, R36, R64 ;  /* 0x000000240c407223 */ /* 0x044fe20000000040 */
[C---:B------:R-:W-:Y:S02]  /*126a0*/  FFMA R46, R13.reuse, R41, R46 ;  /* 0x000000290d2e7223 */ /* 0x040fe4000000002e */
[----:B------:R-:W-:Y:S01]  /*126b0*/  LDS.128 R224, [R2.X4+UR5+0x67d0] ;  /* 0x0067d00502e07984 */ /* 0x000fe20008004c00 */
[C---:B----4-:R-:W-:Y:S01]  /*126c0*/  FFMA R4, R12.reuse, R60, R4 ;  /* 0x0000003c0c047223 */ /* 0x050fe20000000004 */
[C---:B------:R-:W-:Y:S02]  /*126d0*/  FFMA R25, R13.reuse, R37, R64 ;  /* 0x000000250d197223 */ /* 0x040fe40000000040 */
[----:B------:R-:W-:Y:S01]  /*126e0*/  LDS.128 R176, [R2.X4+UR5+0x7d0] ;  /* 0x0007d00502b07984 */ /* 0x000fe20008004c00 */
[----:B-----5:R-:W-:Y:S01]  /*126f0*/  FFMA R65, R12, R68, R65 ;  /* 0x000000440c417223 */ /* 0x020fe20000000041 */
        /* <DEDUP_REMOVED lines=14> */
[----:B---3--:R-:W-:Y:S01]  /*127e0*/  FFMA R28, R32, R36, R9 ;  /* 0x00000024201c7223 */ /* 0x008fe20000000009 */
[-C--:B------:R-:W-:Y:S01]  /*127f0*/  FFMA R4, R43, R15.reuse, R4 ;  /* 0x0000000f2b047223 */ /* 0x080fe20000000004 */
[-C--:B------:R-:W-:Y:S01]  /*12800*/  FFMA R25, R39, R15.reuse, R25 ;  /* 0x0000000f27197223 */ /* 0x080fe20000000019 */
[-C--:B------:R-:W-:Y:S01]  /*12810*/  FFMA R97, R63, R15.reuse, R97 ;  /* 0x0000000f3f617223 */ /* 0x080fe20000000061 */
[C---:B------:R-:W-:Y:S01]  /*12820*/  FFMA R98, R71.reuse, R15, R98 ;  /* 0x0000000f47627223 */ /* 0x040fe20000000062 */
[C---:B------:R-:W-:Y:S01]  /*12830*/  FFMA R96, R30.reuse, R42, R57 ;  /* 0x0000002a1e607223 */ /* 0x040fe20000000039 */
[C---:B------:R-:W-:Y:S01]  /*12840*/  FFMA R95, R30.reuse, R62, R47 ;  /* 0x0000003e1e5f7223 */ /* 0x040fe2000000002f */
[C---:B------:R-:W-:Y:S01]  /*12850*/  FFMA R19, R30.reuse, R70, R19 ;  /* 0x000000461e137223 */ /* 0x040fe20000000013 */
[----:B------:R-:W-:Y:S01]  /*12860*/  FFMA R91, R30, R38, R44 ;  /* 0x000000261e5b7223 */ /* 0x000fe2000000002c */
[----:B------:R-:W1:Y:S01]  /*12870*/  LDS.128 R12, [R76+0x6f0] ;  /* 0x0006f0004c0c7984 */ /* 0x000e620000000c00 */
[C---:B------:R-:W-:Y:S01]  /*12880*/  FFMA R9, R32.reuse, R68, R89 ;  /* 0x0000004420097223 */ /* 0x040fe20000000059 */
[C---:B------:R-:W-:Y:S01]  /*12890*/  FFMA R89, R32.reuse, R60, R88 ;  /* 0x0000003c20597223 */ /* 0x040fe20000000058 */
[-C--:B------:R-:W-:Y:S01]  /*128a0*/  FFMA R19, R71, R31.reuse, R19 ;  /* 0x0000001f47137223 */ /* 0x080fe20000000013 */
[----:B------:R-:W2:Y:S01]  /*128b0*/  LDS.128 R56, [R76+0xf0] ;  /* 0x0000f0004c387984 */ /* 0x000ea20000000c00 */
[-C--:B------:R-:W-:Y:S01]  /*128c0*/  FFMA R91, R39, R31.reuse, R91 ;  /* 0x0000001f275b7223 */ /* 0x080fe2000000005b */
[-C--:B------:R-:W-:Y:S01]  /*128d0*/  FFMA R95, R63, R31.reuse, R95 ;  /* 0x0000001f3f5f7223 */ /* 0x080fe2000000005f */
[----:B------:R-:W-:Y:S01]  /*128e0*/  FFMA R96, R43, R31, R96 ;  /* 0x0000001f2b607223 */ /* 0x000fe20000000060 */
[----:B------:R-:W3:Y:S01]  /*128f0*/  LDS.128 R64, [R76+0x4f0] ;  /* 0x0004f0004c407984 */ /* 0x000ee20000000c00 */
[C---:B------:R-:W-:Y:S01]  /*12900*/  FFMA R88, R33.reuse, R37, R28 ;  /* 0x0000002521587223 */ /* 0x040fe2000000001c */
[----:B------:R-:W-:Y:S01]  /*12910*/  FFMA R90, R32, R40, R90 ;  /* 0x00000028205a7223 */ /* 0x000fe2000000005a */
[C---:B------:R-:W-:Y:S01]  /*12920*/  FFMA R9, R33.reuse, R69, R9 ;  /* 0x0000004521097223 */ /* 0x040fe20000000009 */
[----:B------:R-:W4:Y:S01]  /*12930*/  LDS.128 R28, [R2.X4+UR5+0x2f0] ;  /* 0x0002f005021c7984 */ /* 0x000f220008004c00 */
[C---:B------:R-:W-:Y:S01]  /*12940*/  FFMA R89, R33.reuse, R61, R89 ;  /* 0x0000003d21597223 */ /* 0x040fe20000000059 */
[----:B------:R-:W-:Y:S01]  /*12950*/  FFMA R90, R33, R41, R90 ;  /* 0x00000029215a7223 */ /* 0x000fe2000000005a */
[C---:B------:R-:W-:Y:S01]  /*12960*/  FFMA R92, R20.reuse, R36, R92 ;  /* 0x00000024145c7223 */ /* 0x040fe2000000005c */
[----:B------:R-:W5:Y:S01]  /*12970*/  LDS.128 R44, [R76+0x2f0] ;  /* 0x0002f0004c2c7984 */ /* 0x000f620000000c00 */
        /* <DEDUP_REMOVED lines=25> */
[----:B------:R-:W1:Y:S01]  /*12b10*/  LDS.128 R20, [R2.X4+UR5+0x6f0] ;  /* 0x0006f00502147984 */ /* 0x000e620008004c00 */
[----:B--2---:R-:W-:-:S02]  /*12b20*/  FFMA R97, R48, R56, R97 ;  /* 0x0000003830617223 */ /* 0x004fc40000000061 */
[C---:B------:R-:W-:Y:S01]  /*12b30*/  FFMA R147, R49.reuse, R13, R25 ;  /* 0x0000000d31937223 */ /* 0x040fe20000000019 */
[----:B------:R-:W-:Y:S01]  /*12b40*/  LDS.128 R180, [R2.X4+UR5+0x21d0] ;  /* 0x0021d00502b47984 */ /* 0x000fe20008004c00 */
[----:B---3--:R-:W-:Y:S01]  /*12b50*/  FFMA R98, R48, R64, R98 ;  /* 0x0000004030627223 */ /* 0x008fe20000000062 */
[C---:B------:R-:W-:Y:S01]  /*12b60*/  FFMA R25, R49.reuse, R57, R97 ;  /* 0x0000003931197223 */ /* 0x040fe20000000061 */
[----:B------:R-:W-:Y:S01]  /*12b70*/  FFMA R147, R50, R14, R147 ;  /* 0x0000000e32937223 */ /* 0x000fe20000000093 */
[----:B------:R-:W-:Y:S01]  /*12b80*/  LDS.128 R184, [R2.X4+UR5+0x23d0] ;  /* 0x0023d00502b87984 */ /* 0x000fe20008004c00 */
[C---:B----4-:R-:W-:Y:S01]  /*12b90*/  FFMA R154, R28.reuse, R64, R19 ;  /* 0x000000401c9a7223 */ /* 0x050fe20000000013 */
[----:B------:R-:W-:Y:S01]  /*12ba0*/  FFMA R148, R49, R65, R98 ;  /* 0x0000004131947223 */ /* 0x000fe20000000062 */
[----:B------:R-:W-:Y:S01]  /*12bb0*/  FFMA R91, R28, R12, R91 ;  /* 0x0000000c1c5b7223 */ /* 0x000fe2000000005b */
[----:B------:R-:W-:Y:S01]  /*12bc0*/  FFMA R25, R50, R58, R25 ;  /* 0x0000003a32197223 */ /* 0x000fe20000000019 */
[C---:B-----5:R-:W-:Y:S01]  /*12bd0*/  FFMA R19, R28.reuse, R44, R96 ;  /* 0x0000002c1c137223 */ /* 0x060fe20000000060 */
        /* <DEDUP_REMOVED lines=69> */
[-C--:B------:R-:W-:Y:S01]  /*13030*/  FFMA R32, R67, R35.reuse, R32 ;  /* 0x0000002343207223 */ /* 0x080fe20000000020 */
[----:B------:R-:W4:Y:S01]  /*13040*/  LDS.128 R96, [R2.X4+UR5+0x40d0] ;  /* 0x0040d00502607984 */ /* 0x000f220008004c00 */
        /* <DEDUP_REMOVED lines=28> */
[----:B------:R-:W1:Y:S01]  /*13210*/  LDS.128 R88, [R2.X4+UR5+0x42d0] ;  /* 0x0042d00502587984 */ /* 0x000e620008004c00 */
        /* <DEDUP_REMOVED lines=15> */
[----:B----4-:R-:W-:Y:S01]  /*13310*/  FFMA R48, R96, R84, R112 ;  /* 0x0000005460307223 */ /* 0x010fe20000000070 */
[----:B------:R-:W2:Y:S01]  /*13320*/  LDS.128 R92, [R2.X4+UR5+0x44d0] ;  /* 0x0044d005025c7984 */ /* 0x000ea20008004c00 */
[C---:B------:R-:W-:Y:S01]  /*13330*/  FFMA R118, R50.reuse, R86, R118 ;  /* 0x0000005632767223 */ /* 0x040fe20000000076 */
[C---:B------:R-:W-:Y:S01]  /*13340*/  FFMA R119, R50.reuse, R54, R119 ;  /* 0x0000003632777223 */ /* 0x040fe20000000077 */
[C---:B------:R-:W-:Y:S01]  /*13350*/  FFMA R117, R50.reuse, R82, R117 ;  /* 0x0000005232757223 */ /* 0x040fe20000000075 */
[----:B------:R-:W-:Y:S01]  /*13360*/  FFMA R120, R50, R74, R120 ;  /* 0x0000004a32787223 */ /* 0x000fe20000000078 */
        /* <DEDUP_REMOVED lines=48> */
[----:B------:R-:W-:Y:S01]  /*13670*/  FFMA R106, R94, R82, R106 ;  /* 0x000000525e6a7223 */ /* 0x000fe2000000006a */
[C---:B---3--:R-:W-:Y:S01]  /*13680*/  FFMA R101, R48.reuse, R84, R101 ;  /* 0x0000005430657223 */ /* 0x048fe20000000065 */
        /* <DEDUP_REMOVED lines=37> */
[C---:B------:R-:W-:Y:S01]  /*138e0*/  FFMA R17, R88.reuse, R52, R16 ;  /* 0x0000003458117223 */ /* 0x040fe20000000010 */
        /* <DEDUP_REMOVED lines=46> */
[-C--:B------:R-:W-:Y:S01]  /*13bd0*/  FFMA R5, R87, R51.reuse, R5 ;  /* 0x0000003357057223 */ /* 0x080fe20000000005 */
[C---:B------:R-:W-:Y:S01]  /*13be0*/  FFMA R116, R83.reuse, R51, R116 ;  /* 0x0000003353747223 */ /* 0x040fe20000000074 */
[----:B------:R-:W3:Y:S01]  /*13bf0*/  LDS.128 R52, [R2.X4+UR5+0x40e0] ;  /* 0x0040e00502347984 */ /* 0x000ee20008004c00 */
[C---:B--2---:R-:W-:Y:S01]  /*13c00*/  FFMA R22, R96.reuse, R36, R22 ;  /* 0x0000002460167223 */ /* 0x044fe20000000016 */
[C---:B------:R-:W-:Y:S01]  /*13c10*/  FFMA R21, R96.reuse, R68, R21 ;  /* 0x0000004460157223 */ /* 0x040fe20000000015 */
[C---:B------:R-:W-:Y:S01]  /*13c20*/  FFMA R129, R96.reuse, R40, R34 ;  /* 0x0000002860817223 */ /* 0x040fe20000000022 */
[----:B------:R-:W2:Y:S01]  /*13c30*/  LDS.128 R48, [R2.X4+UR5+0x26e0] ;  /* 0x0026e00502307984 */ /* 0x000ea20008004c00 */
[----:B------:R-:W-:Y:S01]  /*13c40*/  FFMA R128, R96, R60, R23 ;  /* 0x0000003c60807223 */ /* 0x000fe20000000017 */
[----:B------:R-:W-:Y:S01]  /*13c50*/  FFMA R26, R83, R91, R26 ;  /* 0x0000005b531a7223 */ /* 0x000fe2000000001a */
[C---:B------:R-:W-:Y:S01]  /*13c60*/  FFMA R23, R97.reuse, R37, R22 ;  /* 0x0000002561177223 */ /* 0x040fe20000000016 */
[----:B------:R-:W4:Y:S01]  /*13c70*/  LDS.128 R80, [R2.X4+UR5+0x44e0] ;  /* 0x0044e00502507984 */ /* 0x000f220008004c00 */
[C---:B------:R-:W-:Y:S01]  /*13c80*/  FFMA R34, R97.reuse, R69, R21 ;  /* 0x0000004561227223 */ /* 0x040fe20000000015 */
[C---:B------:R-:W-:Y:S01]  /*13c90*/  FFMA R129, R97.reuse, R41, R129 ;  /* 0x0000002961817223 */ /* 0x040fe20000000081 */
[----:B------:R-:W-:Y:S01]  /*13ca0*/  FFMA R128, R97, R61, R128 ;  /* 0x0000003d61807223 */ /* 0x000fe20000000080 */
        /* <DEDUP_REMOVED lines=10> */
[----:B------:R-:W4:Y:S04]  /*13d50*/  LDS.128 R72, [R2.X4+UR5+0x42e0] ;  /* 0x0042e00502487984 */ /* 0x000f280008004c00 */
[----:B------:R-:W-:Y:S04]  /*13d60*/  LDS.128 R84, [R2.X4+UR5+0x62e0] ;  /* 0x0062e00502547984 */ /* 0x000fe80008004c00 */
[----:B------:R-:W-:Y:S01]  /*13d70*/  LDS.128 R132, [R2.X4+UR5+0x4520] ;  /* 0x0045200502847984 */ /* 0x000fe20008004c00 */
        /* <DEDUP_REMOVED lines=37> */
[C---:B----4-:R-:W-:Y:S01]  /*13fd0*/  FFMA R22, R80.reuse, R36, R105 ;  /* 0x0000002450167223 */ /* 0x050fe20000000069 */
[C---:B------:R-:W-:Y:S01]  /*13fe0*/  FFMA R104, R80.reuse, R68, R104 ;  /* 0x0000004450687223 */ /* 0x040fe20000000068 */
[C---:B------:R-:W-:Y:S01]  /*13ff0*/  FFMA R105, R80.reuse, R40, R107 ;  /* 0x0000002850697223 */ /* 0x040fe2000000006b */
[----:B------:R-:W-:Y:S01]  /*14000*/  FFMA R92, R80, R60, R106 ;  /* 0x0000003c505c7223 */ /* 0x000fe2000000006a */
[-C--:B------:R-:W-:Y:S01]  /*14010*/  FFMA R113, R71, R55.reuse, R113 ;  /* 0x0000003747717223 */ /* 0x080fe20000000071 */
[-C--:B------:R-:W-:Y:S01]  /*14020*/  FFMA R112, R39, R55.reuse, R112 ;  /* 0x0000003727707223 */ /* 0x080fe20000000070 */
[-C--:B------:R-:W-:Y:S01]  /*14030*/  FFMA R114, R63, R55.reuse, R114 ;  /* 0x000000373f727223 */ /* 0x080fe20000000072 */
[----:B------:R-:W-:Y:S01]  /*14040*/  FFMA R115, R43, R55, R115 ;  /* 0x000000372b737223 */ /* 0x000fe20000000073 */
[C---:B-----5:R-:W-:Y:S01]  /*14050*/  FFMA R35, R88.reuse, R36, R35 ;  /* 0x0000002458237223 */ /* 0x060fe20000000023 */
[----:B------:R-:W2:Y:S01]  /*14060*/  LDS.128 R52, [R2.X4+UR5+0x60e0] ;  /* 0x0060e00502347984 */ /* 0x000ea20008004c00 */
        /* <DEDUP_REMOVED lines=28> */
[----:B------:R-:W3:Y:S01]  /*14230*/  LDS.128 R80, [R2.X4+UR5+0x64e0] ;  /* 0x0064e00502507984 */ /* 0x000ee20008004c00 */
[-C--:B------:R-:W-:Y:S01]  /*14240*/  FFMA R125, R39, R91.reuse, R125 ;  /* 0x0000005b277d7223 */ /* 0x080fe2000000007d */
[-C--:B------:R-:W-:Y:S01]  /*14250*/  FFMA R97, R63, R91.reuse, R97 ;  /* 0x0000005b3f617223 */ /* 0x080fe20000000061 */
[----:B------:R-:W-:Y:S01]  /*14260*/  FFMA R126, R43, R91, R126 ;  /* 0x0000005b2b7e7223 */ /* 0x000fe2000000007e */
[-C--:B------:R-:W-:Y:S01]  /*14270*/  FFMA R99, R71, R95.reuse, R99 ;  /* 0x0000005f47637223 */ /* 0x080fe20000000063 */
[-C--:B------:R-:W-:Y:S01]  /*14280*/  FFMA R122, R39, R95.reuse, R122 ;  /* 0x0000005f277a7223 */ /* 0x080fe2000000007a */
[-C--:B------:R-:W-:Y:S01]  /*14290*/  FFMA R121, R63, R95.reuse, R121 ;  /* 0x0000005f3f797223 */ /* 0x080fe20000000079 */
[----:B------:R-:W-:Y:S01]  /*142a0*/  FFMA R123, R43, R95, R123 ;  /* 0x0000005f2b7b7223 */ /* 0x000fe2000000007b */
[C---:B------:R-:W-:Y:S01]  /*142b0*/  FFMA R94, R72.reuse, R36, R108 ;  /* 0x00000024485e7223 */ /* 0x040fe2000000006c */
[C---:B------:R-:W-:Y:S01]  /*142c0*/  FFMA R95, R72.reuse, R68, R109 ;  /* 0x00000044485f7223 */ /* 0x040fe2000000006d */
[----:B------:R-:W4:Y:S01]  /*142d0*/  LDS.128 R88, [R2.X4+UR5+0x66e0] ;  /* 0x0066e00502587984 */ /* 0x000f220008004c00 */
        /* <DEDUP_REMOVED lines=29> */
[-C--:B------:R-:W-:Y:S01]  /*144b0*/  FFMA R98, R39, R51.reuse, R98 ;  /* 0x0000003327627223 */ /* 0x080fe20000000062 */
[-C--:B------:R-:W-:Y:S01]  /*144c0*/  FFMA R21, R71, R51.reuse, R21 ;  /* 0x0000003347157223 */ /* 0x080fe20000000015 */
[-C--:B------:R-:W-:Y:S01]  /*144d0*/  FFMA R100, R43, R51.reuse, R100 ;  /* 0x000000332b647223 */ /* 0x080fe20000000064 */
[----:B------:R-:W-:Y:S01]  /*144e0*/  FFMA R101, R63, R51, R101 ;  /* 0x000000333f657223 */ /* 0x000fe20000000065 */
[C---:B--2---:R-:W-:Y:S01]  /*144f0*/  FFMA R35, R52.reuse, R68, R77 ;  /* 0x0000004434237223 */ /* 0x044fe2000000004d */
[-C--:B------:R-:W-:Y:S01]  /*14500*/  FFMA R17, R85, R69.reuse, R48 ;  /* 0x0000004555117223 */ /* 0x080fe20000000030 */
        /* <DEDUP_REMOVED lines=14> */
[----:B------:R-:W-:Y:S01]  /*145f0*/  FFMA R11, R80, R60, R11 ;  /* 0x0000003c500b7223 */ /* 0x000fe2000000000b */
[-C--:B------:R-:W-:Y:S01]  /*14600*/  FFMA R24, R84, R40.reuse, R24 ;  /* 0x0000002854187223 */ /* 0x080fe20000000018 */
[----:B------:R-:W-:Y:S01]  /*14610*/  FFMA R80, R80, R40, R10 ;  /* 0x0000002850507223 */ /* 0x000fe2000000000a */
[-C--:B------:R-:W-:Y:S01]  /*14620*/  FFMA R77, R39, R55.reuse, R77 ;  /* 0x00000037274d7223 */ /* 0x080fe2000000004d */
[-C--:B------:R-:W-:Y:S01]  /*14630*/  FFMA R27, R71, R55.reuse, R27 ;  /* 0x00000037471b7223 */ /* 0x080fe2000000001b */
[-C--:B------:R-:W-:Y:S01]  /*14640*/  FFMA R78, R43, R55.reuse, R78 ;  /* 0x000000372b4e7223 */ /* 0x080fe2000000004e */
[----:B------:R-:W-:Y:S01]  /*14650*/  FFMA R102, R63, R55, R102 ;  /* 0x000000373f667223 */ /* 0x000fe20000000066 */
[-C--:B------:R-:W-:Y:S01]  /*14660*/  FFMA R35, R84, R60.reuse, R26 ;  /* 0x0000003c54237223 */ /* 0x080fe2000000001a */
[----:B----4-:R-:W-:Y:S01]  /*14670*/  FFMA R116, R88, R60, R116 ;  /* 0x0000003c58747223 */ /* 0x010fe20000000074 */
[----:B------:R-:W3:Y:S01]  /*14680*/  LDS.128 R52, [R2.X4+UR5+0x24f0] ;  /* 0x0024f00502347984 */ /* 0x000ee20008004c00 */
[----:B------:R-:W-:Y:S01]  /*14690*/  FFMA R10, R81, R69, R8 ;  /* 0x00000045510a7223 */ /* 0x000fe20000000008 */
[C---:B------:R-:W-:Y:S01]  /*146a0*/  FFMA R26, R85.reuse, R37, R16 ;  /* 0x00000025551a7223 */ /* 0x040fe20000000010 */
[----:B------:R-:W-:Y:S01]  /*146b0*/  FFMA R24, R85, R41, R24 ;  /* 0x0000002955187223 */ /* 0x000fe20000000018 */
[C---:B------:R-:W-:Y:S01]  /*146c0*/  FFMA R8, R81.reuse, R37, R7 ;  /* 0x0000002551087223 */ /* 0x040fe20000000007 */
[----:B------:R-:W-:Y:S01]  /*146d0*/  FFMA R80, R81, R41, R80 ;  /* 0x0000002951507223 */ /* 0x000fe20000000050 */
        /* <DEDUP_REMOVED lines=12> */
[-C--:B------:R-:W-:Y:S01]  /*147a0*/  FFMA R26, R39, R87.reuse, R26 ;  /* 0x00000057271a7223 */ /* 0x080fe2000000001a */
[-C--:B------:R-:W-:Y:S01]  /*147b0*/  FFMA R17, R71, R87.reuse, R17 ;  /* 0x0000005747117223 */ /* 0x080fe20000000011 */
[----:B------:R-:W-:Y:S01]  /*147c0*/  FFMA R24, R43, R87, R24 ;  /* 0x000000572b187223 */ /* 0x000fe20000000018 */
[-C--:B------:R-:W-:Y:S01]  /*147d0*/  FFMA R8, R39, R83.reuse, R8 ;  /* 0x0000005327087223 */ /* 0x080fe20000000008 */
[-C--:B------:R-:W-:Y:S01]  /*147e0*/  FFMA R10, R71, R83.reuse, R10 ;  /* 0x00000053470a7223 */ /* 0x080fe2000000000a */
[----:B------:R-:W-:Y:S01]  /*147f0*/  FFMA R80, R43, R83, R80 ;  /* 0x000000532b507223 */ /* 0x000fe20000000050 */
[C---:B------:R-:W-:Y:S01]  /*14800*/  FFMA R6, R88.reuse, R40, R6 ;  /* 0x0000002858067223 */ /* 0x040fe20000000006 */
[----:B------:R-:W-:Y:S01]  /*14810*/  FFMA R0, R88, R36, R0 ;  /* 0x0000002458007223 */ /* 0x000fe20000000000 */
[C---:B------:R-:W-:Y:S01]  /*14820*/  FFMA R87, R63.reuse, R87, R86 ;  /* 0x000000573f577223 */ /* 0x040fe20000000056 */
[C---:B------:R-:W-:Y:S01]  /*14830*/  FFMA R83, R63.reuse, R83, R82 ;  /* 0x000000533f537223 */ /* 0x040fe20000000052 */
[----:B------:R-:W-:Y:S01]  /*14840*/  FFMA R7, R63, R91, R62 ;  /* 0x0000005b3f077223 */ /* 0x000fe2000000003e */
[----:B-1----:R-:W-:Y:S01]  /*14850*/  FFMA R34, R72, R64, R34 ;  /* 0x0000004048227223 */ /* 0x002fe20000000022 */
[----:B------:R-:W1:Y:S01]  /*14860*/  LDS.128 R60, [R2.X4+UR5+0x26f0] ;  /* 0x0026f005023c7984 */ /* 0x000e620008004c00 */
        /* <DEDUP_REMOVED lines=16> */
[C---:B--2---:R-:W-:Y:S01]  /*14970*/  FFMA R0, R48.reuse, R12, R125 ;  /* 0x0000000c30007223 */ /* 0x044fe2000000007d */
[C---:B------:R-:W-:Y:S01]  /*14980*/  FFMA R96, R48.reuse, R64, R96 ;  /* 0x0000004030607223 */ /* 0x040fe20000000060 */
[C---:B------:R-:W-:Y:S01]  /*14990*/  FFMA R126, R48.reuse, R44, R126 ;  /* 0x0000002c307e7223 */ /* 0x040fe2000000007e */
[----:B------:R-:W2:Y:S01]  /*149a0*/  LDS.128 R40, [R2.X4+UR5+0x40f0] ;  /* 0x0040f00502287984 */ /* 0x000ea20008004c00 */
[----:B------:R-:W-:Y:S01]  /*149b0*/  FFMA R48, R48, R56, R97 ;  /* 0x0000003830307223 */ /* 0x000fe20000000061 */
[----:B------:R-:W-:Y:S01]  /*149c0*/  FFMA R81, R39, R91, R38 ;  /* 0x0000005b27517223 */ /* 0x000fe20000000026 */
[-C--:B------:R-:W-:Y:S01]  /*149d0*/  FFMA R34, R74, R14.reuse, R11 ;  /* 0x0000000e4a227223 */ /* 0x080fe2000000000b */
        /* <DEDUP_REMOVED lines=33> */
[C---:B------:R-:W-:Y:S01]  /*14bf0*/  FFMA R23, R61.reuse, R65, R16 ;  /* 0x000000413d177223 */ /* 0x040fe20000000010 */
[----:B------:R-:W-:Y:S01]  /*14c00*/  FFMA R118, R60, R56, R118 ;  /* 0x000000383c767223 */ /* 0x000fe20000000076 */
[C---:B------:R-:W-:Y:S01]  /*14c10*/  FFMA R39, R61.reuse, R45, R0 ;  /* 0x0000002d3d277223 */ /* 0x040fe20000000000 */
[C---:B------:R-:W-:Y:S01]  /*14c20*/  FFMA R11, R61.reuse, R13, R6 ;  /* 0x0000000d3d0b7223 */ /* 0x040fe20000000006 */
[----:B------:R-:W-:Y:S01]  /*14c30*/  FFMA R0, R62, R66, R23 ;  /* 0x000000423e007223 */ /* 0x000fe20000000017 */
        /* <DEDUP_REMOVED lines=60> */
[----:B------:R-:W2:Y:S01]  /*15000*/  LDS.128 R52, [R2.X4+UR5+0x64f0] ;  /* 0x0064f00502347984 */ /* 0x000ea20008004c00 */
[C---:B------:R-:W-:Y:S01]  /*15010*/  FFMA R98, R60.reuse, R12, R98 ;  /* 0x0000000c3c627223 */ /* 0x040fe20000000062 */
[C---:B------:R-:W-:Y:S01]  /*15020*/  FFMA R0, R60.reuse, R56, R101 ;  /* 0x000000383c007223 */ /* 0x040fe20000000065 */
[-C--:B------:R-:W-:Y:S01]  /*15030*/  FFMA R100, R60, R44.reuse, R100 ;  /* 0x0000002c3c647223 */ /* 0x080fe20000000064 */
[C---:B------:R-:W-:Y:S01]  /*15040*/  FFMA R11, R61.reuse, R65, R6 ;  /* 0x000000413d0b7223 */ /* 0x040fe20000000006 */
[C---:B------:R-:W-:Y:S01]  /*15050*/  FFMA R21, R61.reuse, R13, R98 ;  /* 0x0000000d3d157223 */ /* 0x040fe20000000062 */
[C---:B------:R-:W-:Y:S01]  /*15060*/  FFMA R23, R61.reuse, R57, R0 ;  /* 0x000000393d177223 */ /* 0x040fe20000000000 */
[-C--:B------:R-:W-:Y:S01]  /*15070*/  FFMA R61, R61, R45.reuse, R100 ;  /* 0x0000002d3d3d7223 */ /* 0x080fe20000000064 */
        /* <DEDUP_REMOVED lines=38> */
[-C--:B------:R-:W-:Y:S01]  /*152e0*/  FFMA R0, R15, R43.reuse, R0 ;  /* 0x0000002b0f007223 */ /* 0x080fe20000000000 */
[C---:B------:R-:W-:Y:S01]  /*152f0*/  FFMA R11, R67.reuse, R43, R72 ;  /* 0x0000002b430b7223 */ /* 0x040fe20000000048 */
        /* <DEDUP_REMOVED lines=9> */
[----:B------:R-:W-:Y:S01]  /*15390*/  FFMA R83, R52, R56, R83 ;  /* 0x0000003834537223 */ /* 0x000fe20000000053 */
[C---:B------:R-:W-:Y:S01]  /*153a0*/  FFMA R8, R53.reuse, R13, R8 ;  /* 0x0000000d35087223 */ /* 0x040fe20000000008 */
[C---:B------:R-:W-:Y:S01]  /*153b0*/  FFMA R10, R53.reuse, R65, R10 ;  /* 0x00000041350a7223 */ /* 0x040fe2000000000a */
[----:B------:R-:W1:Y:S01]  /*153c0*/  LDS.128 R128, [R76+0x500] ;  /* 0x000500004c807984 */ /* 0x000e620000000c00 */
[C---:B------:R-:W-:Y:S01]  /*153d0*/  FFMA R83, R53.reuse, R57, R83 ;  /* 0x0000003935537223 */ /* 0x040fe20000000053 */
[----:B------:R-:W-:Y:S01]  /*153e0*/  FFMA R80, R53, R45, R80 ;  /* 0x0000002d35507223 */ /* 0x000fe20000000050 */
[----:B------:R-:W-:Y:S01]  /*153f0*/  FFMA R23, R54, R14, R8 ;  /* 0x0000000e36177223 */ /* 0x000fe20000000008 */
[----:B------:R-:W2:Y:S01]  /*15400*/  LDS.128 R84, [R76+0x700] ;  /* 0x000700004c547984 */ /* 0x000ea20000000c00 */
[----:B------:R-:W-:Y:S01]  /*15410*/  FFMA R74, R74, R58, R73 ;  /* 0x0000003a4a4a7223 */ /* 0x000fe20000000049 */
[C---:B------:R-:W-:Y:S01]  /*15420*/  FFMA R8, R54.reuse, R66, R10 ;  /* 0x0000004236087223 */ /* 0x040fe2000000000a */
[C---:B------:R-:W-:Y:S01]  /*15430*/  FFMA R10, R54.reuse, R58, R83 ;  /* 0x0000003a360a7223 */ /* 0x040fe20000000053 */
[----:B------:R-:W4:Y:S01]  /*15440*/  LDS.128 R48, [R76+0x100] ;  /* 0x000100004c307984 */ /* 0x000f220000000c00 */
[----:B------:R-:W-:Y:S01]  /*15450*/  FFMA R80, R54, R46, R80 ;  /* 0x0000002e36507223 */ /* 0x000fe20000000050 */
[-C--:B------:R-:W-:Y:S01]  /*15460*/  FFMA R34, R15, R75.reuse, R34 ;  /* 0x0000004b0f227223 */ /* 0x080fe20000000022 */
[-C--:B------:R-:W-:Y:S01]  /*15470*/  FFMA R36, R47, R75.reuse, R36 ;  /* 0x0000004b2f247223 */ /* 0x080fe20000000024 */
        /* <DEDUP_REMOVED lines=9> */
[----:B------:R-:W3:Y:S01]  /*15510*/  LDS.128 R52, [R2.X4+UR5+0x6710] ;  /* 0x0067100502347984 */ /* 0x000ee20008004c00 */
[----:B------:R-:W-:Y:S01]  /*15520*/  FFMA R7, R60, R56, R7 ;  /* 0x000000383c077223 */ /* 0x000fe20000000007 */
[C---:B------:R-:W-:Y:S01]  /*15530*/  FFMA R81, R61.reuse, R13, R81 ;  /* 0x0000000d3d517223 */ /* 0x040fe20000000051 */
[C---:B------:R-:W-:Y:S01]  /*15540*/  FFMA R71, R61.reuse, R65, R71 ;  /* 0x000000413d477223 */ /* 0x040fe20000000047 */
[----:B------:R-:W5:Y:S01]  /*15550*/  LDS.128 R120, [R76+0x710] ;  /* 0x000710004c787984 */ /* 0x000f620000000c00 */
[C---:B------:R-:W-:Y:S01]  /*15560*/  FFMA R5, R61.reuse, R45, R5 ;  /* 0x0000002d3d057223 */ /* 0x040fe20000000005 */
[----:B------:R-:W-:Y:S01]  /*15570*/  FFMA R7, R61, R57, R7 ;  /* 0x000000393d077223 */ /* 0x000fe20000000007 */
[C---:B------:R-:W-:Y:S01]  /*15580*/  FFMA R81, R62.reuse, R14, R81 ;  /* 0x0000000e3e517223 */ /* 0x040fe20000000051 */
[----:B------:R-:W5:Y:S01]  /*15590*/  LDS.128 R116, [R76+0x310] ;  /* 0x000310004c747984 */ /* 0x000f620000000c00 */
[C---:B------:R-:W-:Y:S01]  /*155a0*/  FFMA R71, R62.reuse, R66, R71 ;  /* 0x000000423e477223 */ /* 0x040fe20000000047 */
[C---:B------:R-:W-:Y:S01]  /*155b0*/  FFMA R46, R62.reuse, R46, R5 ;  /* 0x0000002e3e2e7223 */ /* 0x040fe20000000005 */
[----:B------:R-:W-:Y:S01]  /*155c0*/  FFMA R58, R62, R58, R7 ;  /* 0x0000003a3e3a7223 */ /* 0x000fe20000000007 */
[----:B------:R-:W5:Y:S01]  /*155d0*/  LDS.128 R88, [R76+0x110] ;  /* 0x000110004c587984 */ /* 0x000f620000000c00 */
[-C--:B------:R-:W-:Y:S01]  /*155e0*/  FFMA R5, R15, R63.reuse, R81 ;  /* 0x0000003f0f057223 */ /* 0x080fe20000000051 */
[-C--:B------:R-:W-:Y:S01]  /*155f0*/  FFMA R67, R67, R63.reuse, R71 ;  /* 0x0000003f43437223 */ /* 0x080fe20000000047 */
[-C--:B------:R-:W-:Y:S01]  /*15600*/  FFMA R46, R47, R63.reuse, R46 ;  /* 0x0000003f2f2e7223 */ /* 0x080fe2000000002e */
[----:B------:R-:W-:Y:S01]  /*15610*/  LDS.128 R12, [R2.X4+UR5+0x6720] ;  /* 0x00672005020c7984 */ /* 0x000fe20008004c00 */
[----:B------:R-:W-:Y:S01]  /*15620*/  FFMA R58, R59, R63, R58 ;  /* 0x0000003f3b3a7223 */ /* 0x000fe2000000003a */
[----:B-1----:R-:W-:-:S02]  /*15630*/  FFMA R67, R40, R128, R67 ;  /* 0x0000008028437223 */ /* 0x002fc40000000043 */
[----:B------:R-:W1:Y:S01]  /*15640*/  LDS.128 R104, [R76+0x720] ;  /* 0x000720004c687984 */ /* 0x000e620000000c00 */
[C---:B------:R-:W-:Y:S01]  /*15650*/  FFMA R7, R40.reuse, R124, R46 ;  /* 0x0000007c28077223 */ /* 0x040fe2000000002e */
[C---:B--2---:R-:W-:Y:S02]  /*15660*/  FFMA R24, R40.reuse, R84, R5 ;  /* 0x0000005428187223 */ /* 0x044fe40000000005 */
[----:B------:R-:W2:Y:S01]  /*15670*/  LDS.128 R108, [R76+0x520] ;  /* 0x000520004c6c7984 */ /* 0x000ea20000000c00 */
[C---:B------:R-:W-:Y:S01]  /*15680*/  FFMA R5, R41.reuse, R129, R67 ;  /* 0x0000008129057223 */ /* 0x040fe20000000043 */
[C---:B------:R-:W-:Y:S01]  /*15690*/  FFMA R7, R41.reuse, R125, R7 ;  /* 0x0000007d29077223 */ /* 0x040fe20000000007 */
[----:B----4-:R-:W-:Y:S01]  /*156a0*/  FFMA R58, R40, R48, R58 ;  /* 0x00000030283a7223 */ /* 0x010fe2000000003a */
[----:B------:R-:W4:Y:S01]  /*156b0*/  LDS.128 R100, [R76+0x320] ;  /* 0x000320004c647984 */ /* 0x000f220000000c00 */
[C---:B------:R-:W-:Y:S01]  /*156c0*/  FFMA R24, R41.reuse, R85, R24 ;  /* 0x0000005529187223 */ /* 0x040fe20000000018 */
[C---:B------:R-:W-:Y:S01]  /*156d0*/  FFMA R5, R42.reuse, R130, R5 ;  /* 0x000000822a057223 */ /* 0x040fe20000000005 */
[----:B------:R-:W-:Y:S01]  /*156e0*/  FFMA R41, R41, R49, R58 ;  /* 0x0000003129297223 */ /* 0x000fe2000000003a */
[----:B------:R-:W4:Y:S01]  /*156f0*/  LDS.128 R112, [R76+0x120] ;  /* 0x000120004c707984 */ /* 0x000f220000000c00 */
[C---:B------:R-:W-:Y:S01]  /*15700*/  FFMA R24, R42.reuse, R86, R24 ;  /* 0x000000562a187223 */ /* 0x040fe20000000018 */
[C---:B------:R-:W-:Y:S01]  /*15710*/  FFMA R7, R42.reuse, R126, R7 ;  /* 0x0000007e2a077223 */ /* 0x040fe20000000007 */
[----:B------:R-:W-:Y:S01]  /*15720*/  FFMA R41, R42, R50, R41 ;  /* 0x000000322a297223 */ /* 0x000fe20000000029 */
[----:B------:R-:W4:Y:S01]  /*15730*/  LDS.128 R44, [R2.X4+UR5+0x6500] ;  /* 0x00650005022c7984 */ /* 0x000f220008004c00 */
[C---:B------:R-:W-:Y:S01]  /*15740*/  FFMA R5, R43.reuse, R131, R5 ;  /* 0x000000832b057223 */ /* 0x040fe20000000005 */
[C---:B------:R-:W-:Y:S01]  /*15750*/  FFMA R24, R43.reuse, R87, R24 ;  /* 0x000000572b187223 */ /* 0x040fe20000000018 */
[C---:B------:R-:W-:Y:S01]  /*15760*/  FFMA R7, R43.reuse, R127, R7 ;  /* 0x0000007f2b077223 */ /* 0x040fe20000000007 */
[----:B------:R-:W-:Y:S01]  /*15770*/  FFMA R41, R43, R51, R41 ;  /* 0x000000332b297223 */ /* 0x000fe20000000029 */
[C---:B---3--:R-:W-:Y:S01]  /*15780*/  FFMA R42, R52.reuse, R72, R5 ;  /* 0x00000048342a7223 */ /* 0x048fe20000000005 */
[----:B------:R-:W-:Y:S01]  /*15790*/  LDS.128 R56, [R2.X4+UR5+0x6520] ;  /* 0x0065200502387984 */ /* 0x000fe20008004c00 */
[----:B-----5:R-:W-:-:S02]  /*157a0*/  FFMA R40, R52, R120, R24 ;  /* 0x0000007834287223 */ /* 0x020fc40000000018 */
[C---:B------:R-:W-:Y:S01]  /*157b0*/  FFMA R24, R53.reuse, R73, R42 ;  /* 0x0000004935187223 */ /* 0x040fe2000000002a */
[----:B------:R-:W-:Y:S01]  /*157c0*/  LDS.128 R96, [R76+0x530] ;  /* 0x000530004c607984 */ /* 0x000fe20000000c00 */
[----:B------:R-:W-:Y:S01]  /*157d0*/  FFMA R5, R52, R116, R7 ;  /* 0x0000007434057223 */ /* 0x000fe20000000007 */
[C---:B------:R-:W-:Y:S01]  /*157e0*/  FFMA R7, R53.reuse, R121, R40 ;  /* 0x0000007935077223 */ /* 0x040fe20000000028 */
[----:B------:R-:W-:Y:S01]  /*157f0*/  FFMA R24, R54, R74, R24 ;  /* 0x0000004a36187223 */ /* 0x000fe20000000018 */
[----:B------:R-:W-:Y:S01]  /*15800*/  LDS.128 R92, [R76+0x130] ;  /* 0x000130004c5c7984 */ /* 0x000fe20000000c00 */
[----:B------:R-:W-:Y:S01]  /*15810*/  FFMA R41, R52, R88, R41 ;  /* 0x0000005834297223 */ /* 0x000fe20000000029 */
[----:B------:R-:W-:Y:S01]  /*15820*/  FFMA R5, R53, R117, R5 ;  /* 0x0000007535057223 */ /* 0x000fe20000000005 */
[C---:B------:R-:W-:Y:S01]  /*15830*/  FFMA R7, R54.reuse, R122, R7 ;  /* 0x0000007a36077223 */ /* 0x040fe20000000007 */
[----:B------:R-:W-:Y:S01]  /*15840*/  FFMA R24, R55, R75, R24 ;  /* 0x0000004b37187223 */ /* 0x000fe20000000018 */
[----:B------:R-:W-:Y:S01]  /*15850*/  FFMA R53, R53, R89, R41 ;  /* 0x0000005935357223 */ /* 0x000fe20000000029 */
[C---:B------:R-:W-:Y:S01]  /*15860*/  FFMA R5, R54.reuse, R118, R5 ;  /* 0x0000007636057223 */ /* 0x040fe20000000005 */
[----:B------:R-:W3:Y:S01]  /*15870*/  LDS.128 R40, [R2.X4+UR5+0x6510] ;  /* 0x0065100502287984 */ /* 0x000ee20008004c00 */
[C---:B------:R-:W-:Y:S01]  /*15880*/  FFMA R7, R55.reuse, R123, R7 ;  /* 0x0000007b37077223 */ /* 0x040fe20000000007 */
[----:B------:R-:W-:Y:S01]  /*15890*/  FFMA R53, R54, R90, R53 ;  /* 0x0000005a36357223 */ /* 0x000fe20000000035 */
[C---:B------:R-:W-:Y:S01]  /*158a0*/  FFMA R5, R55.reuse, R119, R5 ;  /* 0x0000007737057223 */ /* 0x040fe20000000005 */
[----:B------:R-:W-:Y:S01]  /*158b0*/  LDS.128 R60, [R76+0x340] ;  /* 0x000340004c3c7984 */ /* 0x000fe20000000c00 */
[C---:B-1----:R-:W-:Y:S01]  /*158c0*/  FFMA R7, R12.reuse, R104, R7 ;  /* 0x000000680c077223 */ /* 0x042fe20000000007 */
[----:B------:R-:W-:Y:S01]  /*158d0*/  FFMA R53, R55, R91, R53 ;  /* 0x0000005b37357223 */ /* 0x000fe20000000035 */
[C---:B--2---:R-:W-:Y:S01]  /*158e0*/  FFMA R24, R12.reuse, R108, R24 ;  /* 0x0000006c0c187223 */ /* 0x044fe20000000018 */
[----:B------:R-:W-:Y:S01]  /*158f0*/  LDS.128 R64, [R76+0x740] ;  /* 0x000740004c407984 */ /* 0x000fe20000000c00 */
[-C--:B------:R-:W-:Y:S01]  /*15900*/  FFMA R7, R105, R13.reuse, R7 ;  /* 0x0000000d69077223 */ /* 0x080fe20000000007 */
[----:B----4-:R-:W-:Y:S01]  /*15910*/  FFMA R5, R12, R100, R5 ;  /* 0x000000640c057223 */ /* 0x010fe20000000005 */
[-C--:B------:R-:W-:Y:S01]  /*15920*/  FFMA R24, R109, R13.reuse, R24 ;  /* 0x0000000d6d187223 */ /* 0x080fe20000000018 */
[----:B------:R-:W-:Y:S01]  /*15930*/  LDS.128 R188, [R2.X4+UR5+0x25d0] ;  /* 0x0025d00502bc7984 */ /* 0x000fe20008004c00 */
[----:B------:R-:W-:Y:S01]  /*15940*/  FFMA R7, R106, R14, R7 ;  /* 0x0000000e6a077223 */ /* 0x000fe20000000007 */
[----:B------:R-:W-:Y:S01]  /*15950*/  FFMA R12, R12, R112, R53 ;  /* 0x000000700c0c7223 */ /* 0x000fe20000000035 */
[-C--:B------:R-:W-:Y:S01]  /*15960*/  FFMA R5, R101, R13.reuse, R5 ;  /* 0x0000000d65057223 */ /* 0x080fe20000000005 */
[----:B------:R-:W1:Y:S01]  /*15970*/  LDS.128 R52, [R2.X4+UR5+0x6300] ;  /* 0x0063000502347984 */ /* 0x000e620008004c00 */
[-C--:B------:R-:W-:Y:S01]  /*15980*/  FFMA R24, R110, R14.reuse, R24 ;  /* 0x0000000e6e187223 */ /* 0x080fe20000000018 */
[----:B------:R-:W-:Y:S01]  /*15990*/  FFMA R12, R113, R13, R12 ;  /* 0x0000000d710c7223 */ /* 0x000fe2000000000c */
[----:B------:R-:W-:Y:S01]  /*159a0*/  FFMA R13, R102, R14, R5 ;  /* 0x0000000e660d7223 */ /* 0x000fe20000000005 */
        /* <DEDUP_REMOVED lines=97> */
[----:B------:R-:W1:Y:S01]  /*15fc0*/  LDS.128 R44, [R2.X4+UR5+0x6120] ;  /* 0x00612005022c7984 */ /* 0x000e620008004c00 */
[-C--:B------:R-:W-:Y:S01]  /*15fd0*/  FFMA R10, R106, R42.reuse, R10 ;  /* 0x0000002a6a0a7223 */ /* 0x080fe2000000000a */
[-C--:B------:R-:W-:Y:S01]  /*15fe0*/  FFMA R17, R110, R42.reuse, R17 ;  /* 0x0000002a6e117223 */ /* 0x080fe20000000011 */
[-C--:B------:R-:W-:Y:S01]  /*15ff0*/  FFMA R26, R102, R42.reuse, R26 ;  /* 0x0000002a661a7223 */ /* 0x080fe2000000001a */
        /* <DEDUP_REMOVED lines=49> */
[-C--:B------:R-:W-:Y:S01]  /*16310*/  FFMA R21, R110, R46.reuse, R21 ;  /* 0x0000002e6e157223 */ /* 0x080fe20000000015 */
[-C--:B------:R-:W-:Y:S01]  /*16320*/  FFMA R27, R102, R46.reuse, R27 ;  /* 0x0000002e661b7223 */ /* 0x080fe2000000001b */
        /* <DEDUP_REMOVED lines=13> */
[----:B------:R-:W1:Y:S01]  /*16400*/  LDS.128 R44, [R2.X4+UR5+0x4500] ;  /* 0x00450005022c7984 */ /* 0x000e620008004c00 */
        /* <DEDUP_REMOVED lines=26> */
[----:B------:R-:W-:Y:S04]  /*165b0*/  LDS.128 R192, [R2.X4+UR5+0x27d0] ;  /* 0x0027d00502c07984 */ /* 0x000fe80008004c00 */
[----:B------:R-:W-:Y:S01]  /*165c0*/  LDS.128 R228, [R2.X4+UR5+0x1e0] ;  /* 0x0001e00502e47984 */ /* 0x000fe20008004c00 */
[C---:B-1----:R-:W-:Y:S01]  /*165d0*/  FFMA R39, R44.reuse, R128, R39 ;  /* 0x000000802c277223 */ /* 0x042fe20000000027 */
[C---:B------:R-:W-:Y:S01]  /*165e0*/  FFMA R68, R44.reuse, R84, R68 ;  /* 0x000000542c447223 */ /* 0x040fe20000000044 */
        /* <DEDUP_REMOVED lines=23> */
[C---:B--2---:R-:W-:Y:S01]  /*16760*/  FFMA R39, R40.reuse, R72, R39 ;  /* 0x0000004828277223 */ /* 0x044fe20000000027 */
        /* <DEDUP_REMOVED lines=13> */
[C---:B------:R-:W-:Y:S01]  /*16840*/  FFMA R41, R42.reuse, R74, R40 ;  /* 0x0000004a2a297223 */ /* 0x040fe20000000028 */
[-C--:B------:R-:W-:Y:S01]  /*16850*/  FFMA R22, R103, R55.reuse, R6 ;  /* 0x0000003767167223 */ /* 0x080fe20000000006 */
[C---:B------:R-:W-:Y:S01]  /*16860*/  FFMA R40, R42.reuse, R122, R54 ;  /* 0x0000007a2a287223 */ /* 0x040fe20000000036 */
[----:B------:R-:W-:Y:S01]  /*16870*/  FFMA R6, R115, R55, R58 ;  /* 0x0000003773067223 */ /* 0x000fe2000000003a */
[C---:B------:R-:W-:Y:S01]  /*16880*/  FFMA R39, R42.reuse, R90, R53 ;  /* 0x0000005a2a277223 */ /* 0x040fe20000000035 */
[----:B------:R-:W-:Y:S01]  /*16890*/  FFMA R38, R42, R118, R52 ;  /* 0x000000762a267223 */ /* 0x000fe20000000034 */
[----:B------:R-:W2:Y:S01]  /*168a0*/  LDS.128 R56, [R76+0x140] ;  /* 0x000140004c387984 */ /* 0x000ea20000000c00 */
        /* <DEDUP_REMOVED lines=9> */
[----:B------:R-:W3:Y:S01]  /*16940*/  LDS.128 R52, [R76+0x540] ;  /* 0x000540004c347984 */ /* 0x000ee20000000c00 */
[C---:B------:R-:W-:Y:S01]  /*16950*/  FFMA R38, R133.reuse, R109, R41 ;  /* 0x0000006d85267223 */ /* 0x040fe20000000029 */
        /* <DEDUP_REMOVED lines=28> */
[----:B------:R-:W-:-:S02]  /*16b20*/  FFMA R45, R47, R83, R45 ;  /* 0x000000532f2d7223 */ /* 0x000fc4000000002d */
[C---:B------:R-:W-:Y:S01]  /*16b30*/  FFMA R38, R136.reuse, R64, R38 ;  /* 0x0000004088267223 */ /* 0x040fe20000000026 */
[C---:B--2---:R-:W-:Y:S01]  /*16b40*/  FFMA R44, R136.reuse, R56, R44 ;  /* 0x00000038882c7223 */ /* 0x044fe2000000002c */
[C---:B------:R-:W-:Y:S02]  /*16b50*/  FFMA R45, R136.reuse, R60, R45 ;  /* 0x0000003c882d7223 */ /* 0x040fe4000000002d */
[C---:B------:R-:W-:Y:S01]  /*16b60*/  FFMA R77, R137.reuse, R65, R38 ;  /* 0x00000041894d7223 */ /* 0x040fe20000000026 */
[C---:B------:R-:W-:Y:S01]  /*16b70*/  FFMA R78, R137.reuse, R57, R44 ;  /* 0x00000039894e7223 */ /* 0x040fe2000000002c */
[C---:B------:R-:W-:Y:S02]  /*16b80*/  FFMA R38, R137.reuse, R61, R45 ;  /* 0x0000003d89267223 */ /* 0x040fe4000000002d */
[----:B------:R-:W2:Y:S01]  /*16b90*/  LDS.128 R44, [R2.X4+UR5+0x4320] ;  /* 0x00432005022c7984 */ /* 0x000ea20008004c00 */
[----:B---3--:R-:W-:Y:S01]  /*16ba0*/  FFMA R39, R136, R52, R39 ;  /* 0x0000003488277223 */ /* 0x008fe20000000027 */
[C---:B------:R-:W-:Y:S01]  /*16bb0*/  FFMA R77, R138.reuse, R66, R77 ;  /* 0x000000428a4d7223 */ /* 0x040fe2000000004d */
[C---:B------:R-:W-:Y:S01]  /*16bc0*/  FFMA R38, R138.reuse, R62, R38 ;  /* 0x0000003e8a267223 */ /* 0x040fe20000000026 */
[----:B------:R-:W-:Y:S01]  /*16bd0*/  FFMA R78, R138, R58, R78 ;  /* 0x0000003a8a4e7223 */ /* 0x000fe2000000004e */
[----:B------:R-:W-:Y:S01]  /*16be0*/  FFMA R39, R137, R53, R39 ;  /* 0x0000003589277223 */ /* 0x000fe20000000027 */
[C---:B----4-:R-:W-:Y:S01]  /*16bf0*/  FFMA R140, R40.reuse, R84, R140 ;  /* 0x00000054288c7223 */ /* 0x050fe2000000008c */
        /* <DEDUP_REMOVED lines=67> */
[C---:B------:R-:W-:Y:S01]  /*17030*/  FFMA R136, R139.reuse, R99, R136 ;  /* 0x000000638b887223 */ /* 0x040fe20000000088 */
[----:B------:R-:W-:Y:S01]  /*17040*/  FFMA R140, R138, R70, R140 ;  /* 0x000000468a8c7223 */ /* 0x000fe2000000008c */
[C---:B------:R-:W-:Y:S01]  /*17050*/  FFMA R79, R139.reuse, R95, R79 ;  /* 0x0000005f8b4f7223 */ /* 0x040fe2000000004f */
[----:B------:R-:W-:Y:S01]  /*17060*/  FFMA R137, R139, R83, R137 ;  /* 0x000000538b897223 */ /* 0x000fe20000000089 */
[----:B-1----:R-:W-:-:S02]  /*17070*/  FFMA R136, R40, R52, R136 ;  /* 0x0000003428887223 */ /* 0x002fc40000000088 */
        /* <DEDUP_REMOVED lines=11> */
[----:B------:R-:W-:Y:S01]  /*17130*/  FFMA R142, R42, R58, R142 ;  /* 0x0000003a2a8e7223 */ /* 0x000fe2000000008e */
        /* <DEDUP_REMOVED lines=438> */
[C---:B------:R-:W-:Y:S01]  /*18ca0*/  FFMA R164, R135.reuse, R63, R164 ;  /* 0x0000003f87a47223 */ /* 0x040fe200000000a4 */
[----:B------:R-:W-:Y:S01]  /*18cb0*/  FFMA R165, R135, R59, R165 ;  /* 0x0000003b87a57223 */ /* 0x000fe200000000a5 */
        /* <DEDUP_REMOVED lines=57> */
[----:B------:R-:W-:-:S02]  /*19050*/  FFMA R20, R135, R95, R20 ;  /* 0x0000005f87147223 */ /* 0x000fc40000000014 */
[C---:B-1----:R-:W-:Y:S01]  /*19060*/  FFMA R18, R44.reuse, R64, R18 ;  /* 0x000000402c127223 */ /* 0x042fe20000000012 */
        /* <DEDUP_REMOVED lines=100> */
[----:B------:R-:W-:-:S02]  /*196b0*/  FFMA R139, R47, R59, R139 ;  /* 0x0000003b2f8b7223 */ /* 0x000fc4000000008b */
[----:B------:R-:W4:Y:S01]  /*196c0*/  LDS.128 R44, [R2.X4+UR5+0x320] ;  /* 0x00032005022c7984 */ /* 0x000f220008004c00 */
[C---:B-1----:R-:W-:Y:S01]  /*196d0*/  FFMA R9, R40.reuse, R84, R147 ;  /* 0x0000005428097223 */ /* 0x042fe20000000093 */
[C---:B------:R-:W-:Y:S01]  /*196e0*/  FFMA R148, R40.reuse, R128, R148 ;  /* 0x0000008028947223 */ /* 0x040fe20000000094 */
[C---:B------:R-:W-:Y:S01]  /*196f0*/  FFMA R147, R40.reuse, R48, R25 ;  /* 0x0000003028937223 */ /* 0x040fe20000000019 */
[----:B------:R-:W-:Y:S01]  /*19700*/  FFMA R40, R40, R124, R4 ;  /* 0x0000007c28287223 */ /* 0x000fe20000000004 */
[C---:B--2---:R-:W-:Y:S01]  /*19710*/  FFMA R153, R132.reuse, R84, R153 ;  /* 0x0000005484997223 */ /* 0x044fe20000000099 */
[C---:B------:R-:W-:Y:S01]  /*19720*/  FFMA R154, R132.reuse, R128, R154 ;  /* 0x00000080849a7223 */ /* 0x040fe2000000009a */
[C---:B------:R-:W-:Y:S01]  /*19730*/  FFMA R19, R132.reuse, R48, R19 ;  /* 0x0000003084137223 */ /* 0x040fe20000000013 */
[----:B------:R-:W-:Y:S01]  /*19740*/  FFMA R29, R132, R124, R29 ;  /* 0x0000007c841d7223 */ /* 0x000fe2000000001d */
[-C--:B------:R-:W-:Y:S01]  /*19750*/  FFMA R4, R41, R85.reuse, R9 ;  /* 0x0000005529047223 */ /* 0x080fe20000000009 */
[C---:B------:R-:W-:Y:S01]  /*19760*/  FFMA R153, R133.reuse, R85, R153 ;  /* 0x0000005585997223 */ /* 0x040fe20000000099 */
[----:B------:R-:W-:Y:S01]  /*19770*/  FFMA R154, R133, R129, R154 ;  /* 0x00000081859a7223 */ /* 0x000fe2000000009a */
[----:B------:R-:W-:Y:S01]  /*19780*/  FFMA R9, R41, R125, R40 ;  /* 0x0000007d29097223 */ /* 0x000fe20000000028 */
[C---:B------:R-:W-:Y:S01]  /*19790*/  FFMA R19, R133.reuse, R49, R19 ;  /* 0x0000003185137223 */ /* 0x040fe20000000013 */
[----:B------:R-:W-:Y:S01]  /*197a0*/  FFMA R125, R133, R125, R29 ;  /* 0x0000007d857d7223 */ /* 0x000fe2000000001d */
[C---:B------:R-:W-:Y:S01]  /*197b0*/  FFMA R153, R134.reuse, R86, R153 ;  /* 0x0000005686997223 */ /* 0x040fe20000000099 */
[C---:B------:R-:W-:Y:S01]  /*197c0*/  FFMA R154, R134.reuse, R130, R154 ;  /* 0x00000082869a7223 */ /* 0x040fe2000000009a */
[----:B------:R-:W1:Y:S01]  /*197d0*/  LDS.128 R28, [R2.X4+UR5+0x330] ;  /* 0x00033005021c7984 */ /* 0x000e620008004c00 */
        /* <DEDUP_REMOVED lines=22> */
[-C--:B------:R-:W-:Y:S01]  /*19940*/  FFMA R25, R131, R43.reuse, R25 ;  /* 0x0000002b83197223 */ /* 0x080fe20000000019 */
[-C--:B------:R-:W-:Y:S01]  /*19950*/  FFMA R4, R87, R43.reuse, R4 ;  /* 0x0000002b57047223 */ /* 0x080fe20000000004 */
[-C--:B------:R-:W-:Y:S01]  /*19960*/  FFMA R9, R127, R43.reuse, R9 ;  /* 0x0000002b7f097223 */ /* 0x080fe20000000009 */
[----:B------:R-:W-:Y:S01]  /*19970*/  FFMA R147, R51, R43, R147 ;  /* 0x0000002b33937223 */ /* 0x000fe20000000093 */
[C---:B------:R-:W-:Y:S01]  /*19980*/  FFMA R32, R34.reuse, R90, R32 ;  /* 0x0000005a22207223 */ /* 0x040fe20000000020 */
[----:B------:R-:W2:Y:S01]  /*19990*/  LDS.128 R40, [R2.X4+UR5+0x340] ;  /* 0x0003400502287984 */ /* 0x000ea20008004c00 */
        /* <DEDUP_REMOVED lines=53> */
[----:B------:R-:W-:Y:S01]  /*19cf0*/  FFMA R49, R43, R63, R49 ;  /* 0x0000003f2b317223 */ /* 0x000fe20000000031 */
[-C--:B---3--:R-:W-:Y:S01]  /*19d00*/  FFMA R25, R72, R32.reuse, R25 ;  /* 0x0000002048197223 */ /* 0x088fe20000000019 */
[-C--:B------:R-:W-:Y:S01]  /*19d10*/  FFMA R147, R88, R32.reuse, R147 ;  /* 0x0000002058937223 */ /* 0x080fe20000000093 */
[----:B------:R-:W-:Y:S01]  /*19d20*/  FFMA R4, R120, R32, R4 ;  /* 0x0000002078047223 */ /* 0x000fe20000000004 */
[----:B------:R-:W-:Y:S01]  /*19d30*/  FFMA R9, R32, R116, R9 ;  /* 0x0000007420097223 */ /* 0x000fe20000000009 */
[-C--:B------:R-:W-:Y:S01]  /*19d40*/  FFMA R25, R73, R33.reuse, R25 ;  /* 0x0000002149197223 */ /* 0x080fe20000000019 */
[----:B------:R-:W-:Y:S01]  /*19d50*/  FFMA R147, R89, R33, R147 ;  /* 0x0000002159937223 */ /* 0x000fe20000000093 */
[----:B------:R-:W-:Y:S01]  /*19d60*/  FFMA R4, R33, R121, R4 ;  /* 0x0000007921047223 */ /* 0x000fe20000000004 */
[----:B------:R-:W-:Y:S01]  /*19d70*/  FFMA R9, R117, R33, R9 ;  /* 0x0000002175097223 */ /* 0x000fe20000000009 */
[----:B------:R-:W-:Y:S01]  /*19d80*/  FFMA R25, R74, R34, R25 ;  /* 0x000000224a197223 */ /* 0x000fe20000000019 */
[C---:B------:R-:W-:Y:S01]  /*19d90*/  FFMA R48, R43.reuse, R67, R48 ;  /* 0x000000432b307223 */ /* 0x040fe20000000030 */
[----:B------:R-:W-:Y:S01]  /*19da0*/  FFMA R50, R43, R59, R50 ;  /* 0x0000003b2b327223 */ /* 0x000fe20000000032 */
[----:B------:R-:W-:Y:S01]  /*19db0*/  FFMA R147, R34, R90, R147 ;  /* 0x0000005a22937223 */ /* 0x000fe20000000093 */
[-C--:B------:R-:W-:Y:S01]  /*19dc0*/  FFMA R4, R122, R34.reuse, R4 ;  /* 0x000000227a047223 */ /* 0x080fe20000000004 */
[----:B------:R-:W3:Y:S01]  /*19dd0*/  LDS.128 R40, [R2.X4+UR5+0x140] ;  /* 0x0001400502287984 */ /* 0x000ee20008004c00 */
[----:B------:R-:W-:Y:S01]  /*19de0*/  FFMA R9, R118, R34, R9 ;  /* 0x0000002276097223 */ /* 0x000fe20000000009 */
[----:B------:R-:W-:Y:S01]  /*19df0*/  FFMA R25, R35, R75, R25 ;  /* 0x0000004b23197223 */ /* 0x000fe20000000019 */
[-C--:B------:R-:W-:Y:S01]  /*19e00*/  FFMA R147, R91, R35.reuse, R147 ;  /* 0x000000235b937223 */ /* 0x080fe20000000093 */
[-C--:B------:R-:W-:Y:S01]  /*19e10*/  FFMA R4, R123, R35.reuse, R4 ;  /* 0x000000237b047223 */ /* 0x080fe20000000004 */
[----:B------:R-:W-:Y:S01]  /*19e20*/  FFMA R9, R119, R35, R9 ;  /* 0x0000002377097223 */ /* 0x000fe20000000009 */
[-C--:B-1----:R-:W-:Y:S01]  /*19e30*/  FFMA R25, R108, R44.reuse, R25 ;  /* 0x0000002c6c197223 */ /* 0x082fe20000000019 */
[-C--:B------:R-:W-:Y:S01]  /*19e40*/  FFMA R147, R112, R44.reuse, R147 ;  /* 0x0000002c70937223 */ /* 0x080fe20000000093 */
[----:B------:R-:W-:Y:S01]  /*19e50*/  FFMA R4, R104, R44, R4 ;  /* 0x0000002c68047223 */ /* 0x000fe20000000004 */
[----:B------:R-:W-:Y:S01]  /*19e60*/  FFMA R9, R44, R100, R9 ;  /* 0x000000642c097223 */ /* 0x000fe20000000009 */
[----:B------:R-:W-:Y:S01]  /*19e70*/  FFMA R25, R45, R109, R25 ;  /* 0x0000006d2d197223 */ /* 0x000fe20000000019 */
[-C--:B------:R-:W-:Y:S01]  /*19e80*/  FFMA R147, R113, R45.reuse, R147 ;  /* 0x0000002d71937223 */ /* 0x080fe20000000093 */
[-C--:B------:R-:W-:Y:S01]  /*19e90*/  FFMA R4, R105, R45.reuse, R4 ;  /* 0x0000002d69047223 */ /* 0x080fe20000000004 */
[----:B------:R-:W-:Y:S01]  /*19ea0*/  FFMA R9, R101, R45, R9 ;  /* 0x0000002d65097223 */ /* 0x000fe20000000009 */
[----:B------:R-:W1:Y:S01]  /*19eb0*/  LDS.128 R32, [R2.X4+UR5+0x4730] ;  /* 0x0047300502207984 */ /* 0x000e620008004c00 */
[----:B------:R-:W-:Y:S01]  /*19ec0*/  FFMA R25, R110, R46, R25 ;  /* 0x0000002e6e197223 */ /* 0x000fe20000000019 */
[----:B------:R-:W-:Y:S01]  /*19ed0*/  FFMA R147, R46, R114, R147 ;  /* 0x000000722e937223 */ /* 0x000fe20000000093 */
[-C--:B------:R-:W-:Y:S01]  /*19ee0*/  FFMA R4, R106, R46.reuse, R4 ;  /* 0x0000002e6a047223 */ /* 0x080fe20000000004 */
[----:B------:R-:W-:Y:S01]  /*19ef0*/  FFMA R9, R102, R46, R9 ;  /* 0x0000002e66097223 */ /* 0x000fe20000000009 */
[-C--:B------:R-:W-:Y:S01]  /*19f00*/  FFMA R25, R111, R47.reuse, R25 ;  /* 0x0000002f6f197223 */ /* 0x080fe20000000019 */
[----:B------:R-:W-:Y:S01]  /*19f10*/  FFMA R147, R115, R47, R147 ;  /* 0x0000002f73937223 */ /* 0x000fe20000000093 */
[----:B------:R-:W-:Y:S01]  /*19f20*/  FFMA R4, R47, R107, R4 ;  /* 0x0000006b2f047223 */ /* 0x000fe20000000004 */
[----:B------:R-:W-:Y:S01]  /*19f30*/  FFMA R9, R103, R47, R9 ;  /* 0x0000002f67097223 */ /* 0x000fe20000000009 */
[-C--:B--2---:R-:W-:Y:S01]  /*19f40*/  FFMA R44, R96, R28.reuse, R25 ;  /* 0x0000001c602c7223 */ /* 0x084fe20000000019 */
[-C--:B------:R-:W-:Y:S01]  /*19f50*/  FFMA R25, R92, R28.reuse, R147 ;  /* 0x0000001c5c197223 */ /* 0x080fe20000000093 */
[----:B------:R-:W-:Y:S01]  /*19f60*/  FFMA R4, R68, R28, R4 ;  /* 0x0000001c44047223 */ /* 0x000fe20000000004 */
[----:B------:R-:W-:Y:S01]  /*19f70*/  FFMA R28, R28, R80, R9 ;  /* 0x000000501c1c7223 */ /* 0x000fe20000000009 */
[----:B------:R-:W-:Y:S01]  /*19f80*/  FFMA R9, R29, R97, R44 ;  /* 0x000000611d097223 */ /* 0x000fe2000000002c */
[-C--:B------:R-:W-:Y:S01]  /*19f90*/  FFMA R25, R93, R29.reuse, R25 ;  /* 0x0000001d5d197223 */ /* 0x080fe20000000019 */
[-C--:B------:R-:W-:Y:S01]  /*19fa0*/  FFMA R4, R69, R29.reuse, R4 ;  /* 0x0000001d45047223 */ /* 0x080fe20000000004 */
[----:B------:R-:W-:Y:S01]  /*19fb0*/  FFMA R29, R81, R29, R28 ;  /* 0x0000001d511d7223 */ /* 0x000fe2000000001c */
[----:B------:R-:W-:Y:S01]  /*19fc0*/  FFMA R9, R98, R30, R9 ;  /* 0x0000001e62097223 */ /* 0x000fe20000000009 */
[----:B------:R-:W-:Y:S01]  /*19fd0*/  FFMA R25, R30, R94, R25 ;  /* 0x0000005e1e197223 */ /* 0x000fe20000000019 */
[-C--:B------:R-:W-:Y:S01]  /*19fe0*/  FFMA R4, R70, R30.reuse, R4 ;  /* 0x0000001e46047223 */ /* 0x080fe20000000004 */
[----:B------:R-:W-:Y:S01]  /*19ff0*/  FFMA R29, R82, R30, R29 ;  /* 0x0000001e521d7223 */ /* 0x000fe2000000001d */
[----:B------:R-:W2:Y:S01]  /*1a000*/  LDS.128 R44, [R2.X4+UR5+0x6130] ;  /* 0x00613005022c7984 */ /* 0x000ea20008004c00 */
[----:B------:R-:W-:Y:S01]  /*1a010*/  FFMA R9, R99, R31, R9 ;  /* 0x0000001f63097223 */ /* 0x000fe20000000009 */
[----:B------:R-:W-:Y:S01]  /*1a020*/  FFMA R4, R31, R71, R4 ;  /* 0x000000471f047223 */ /* 0x000fe20000000004 */
[-C--:B------:R-:W-:Y:S01]  /*1a030*/  FFMA R29, R83, R31.reuse, R29 ;  /* 0x0000001f531d7223 */ /* 0x080fe2000000001d */
[----:B------:R-:W-:Y:S01]  /*1a040*/  FFMA R25, R95, R31, R25 ;  /* 0x0000001f5f197223 */ /* 0x000fe20000000019 */
[-C--:B---3--:R-:W-:Y:S01]  /*1a050*/  FFMA R9, R52, R40.reuse, R9 ;  /* 0x0000002834097223 */ /* 0x088fe20000000009 */
[----:B------:R-:W-:Y:S01]  /*1a060*/  FFMA R4, R64, R40, R4 ;  /* 0x0000002840047223 */ /* 0x000fe20000000004 */
[----:B------:R-:W-:Y:S01]  /*1a070*/  FFMA R29, R40, R60, R29 ;  /* 0x0000003c281d7223 */ /* 0x000fe2000000001d */
[----:B------:R-:W-:Y:S01]  /*1a080*/  FFMA R25, R56, R40, R25 ;  /* 0x0000002838197223 */ /* 0x000fe20000000019 */
[----:B------:R-:W-:Y:S01]  /*1a090*/  FFMA R84, R41, R53, R9 ;  /* 0x0000003529547223 */ /* 0x000fe20000000009 */
[-C--:B------:R-:W-:Y:S01]  /*1a0a0*/  FFMA R86, R65, R41.reuse, R4 ;  /* 0x0000002941567223 */ /* 0x080fe20000000004 */
[-C--:B------:R-:W-:Y:S01]  /*1a0b0*/  FFMA R85, R61, R41.reuse, R29 ;  /* 0x000000293d557223 */ /* 0x080fe2000000001d */
[----:B------:R-:W-:Y:S01]  /*1a0c0*/  FFMA R87, R57, R41, R25 ;  /* 0x0000002939577223 */ /* 0x000fe20000000019 */
[----:B------:R-:W3:Y:S01]  /*1a0d0*/  LDS.128 R28, [R2.X4+UR5+0x6330] ;  /* 0x00633005021c7984 */ /* 0x000ee20008004c00 */
[-C--:B------:R-:W-:Y:S01]  /*1a0e0*/  FFMA R86, R66, R42.reuse, R86 ;  /* 0x0000002a42567223 */ /* 0x080fe20000000056 */
[-C--:B------:R-:W-:Y:S01]  /*1a0f0*/  FFMA R84, R54, R42.reuse, R84 ;  /* 0x0000002a36547223 */ /* 0x080fe20000000054 */
[----:B------:R-:W-:Y:S01]  /*1a100*/  FFMA R85, R62, R42, R85 ;  /* 0x0000002a3e557223 */ /* 0x000fe20000000055 */
[----:B------:R-:W-:Y:S01]  /*1a110*/  FFMA R87, R42, R58, R87 ;  /* 0x0000003a2a577223 */ /* 0x000fe20000000057 */
        /* <DEDUP_REMOVED lines=18> */
[----:B------:R-:W1:Y:S01]  /*1a240*/  LDS.128 R32, [R2.X4+UR5+0x6730] ;  /* 0x0067300502207984 */ /* 0x000e620008004c00 */
[-C--:B------:R-:W-:Y:S01]  /*1a250*/  FFMA R85, R63, R43.reuse, R85 ;  /* 0x0000002b3f557223 */ /* 0x080fe20000000055 */
[----:B------:R-:W-:Y:S01]  /*1a260*/  FFMA R87, R59, R43, R87 ;  /* 0x0000002b3b577223 */ /* 0x000fe20000000057 */
[C---:B--2---:R-:W-:Y:S01]  /*1a270*/  FFMA R0, R44.reuse, R68, R0 ;  /* 0x000000442c007223 */ /* 0x044fe20000000000 */
        /* <DEDUP_REMOVED lines=16> */
[-C--:B------:R-:W-:Y:S01]  /*1a380*/  FFMA R45, R69, R29.reuse, R10 ;  /* 0x0000001d452d7223 */ /* 0x080fe2000000000a */
[-C--:B------:R-:W-:Y:S01]  /*1a390*/  FFMA R88, R93, R29.reuse, R8 ;  /* 0x0000001d5d587223 */ /* 0x080fe20000000008 */
[-C--:B------:R-:W-:Y:S01]  /*1a3a0*/  FFMA R26, R97, R29.reuse, R17 ;  /* 0x0000001d611a7223 */ /* 0x080fe20000000011 */
[----:B------:R-:W3:Y:S01]  /*1a3b0*/  LDS.128 R8, [R2.X4+UR5+0x4740] ;  /* 0x0047400502087984 */ /* 0x000ee20008004c00 */
        /* <DEDUP_REMOVED lines=14> */
[----:B------:R-:W-:Y:S01]  /*1a4a0*/  LDS.128 R112, [R2.X4+UR5+0x760] ;  /* 0x0007600502707984 */ /* 0x000fe20008004c00 */
[C---:B-1----:R-:W-:Y:S01]  /*1a4b0*/  FFMA R7, R32.reuse, R68, R7 ;  /* 0x0000004420077223 */ /* 0x042fe20000000007 */
[C---:B------:R-:W-:Y:S01]  /*1a4c0*/  FFMA R13, R32.reuse, R80, R13 ;  /* 0x00000050200d7223 */ /* 0x040fe2000000000d */
[C---:B------:R-:W-:Y:S01]  /*1a4d0*/  FFMA R24, R32.reuse, R96, R24 ;  /* 0x0000006020187223 */ /* 0x040fe20000000018 */
[----:B------:R-:W-:Y:S01]  /*1a4e0*/  FFMA R32, R32, R92, R5 ;  /* 0x0000005c20207223 */ /* 0x000fe20000000005 */
[----:B------:R-:W-:Y:S01]  /*1a4f0*/  FFMA R7, R69, R33, R7 ;  /* 0x0000002145077223 */ /* 0x000fe20000000007 */
[C---:B--2---:R-:W-:Y:S01]  /*1a500*/  FFMA R0, R40.reuse, R80, R23 ;  /* 0x0000005028007223 */ /* 0x044fe20000000017 */
[C---:B------:R-:W-:Y:S01]  /*1a510*/  FFMA R12, R40.reuse, R92, R12 ;  /* 0x0000005c280c7223 */ /* 0x040fe2000000000c */
[----:B------:R-:W-:Y:S01]  /*1a520*/  FFMA R15, R40, R68, R15 ;  /* 0x00000044280f7223 */ /* 0x000fe2000000000f */
[----:B------:R-:W-:Y:S01]  /*1a530*/  FFMA R22, R70, R34, R7 ;  /* 0x0000002246167223 */ /* 0x000fe20000000007 */
[-C--:B------:R-:W-:Y:S01]  /*1a540*/  FFMA R0, R81, R41.reuse, R0 ;  /* 0x0000002951007223 */ /* 0x080fe20000000000 */
[----:B------:R-:W1:Y:S01]  /*1a550*/  LDS.128 R4, [R2.X4+UR5+0x6340] ;  /* 0x0063400502047984 */ /* 0x000e620008004c00 */
[----:B------:R-:W-:Y:S01]  /*1a560*/  FFMA R21, R93, R41, R12 ;  /* 0x000000295d157223 */ /* 0x000fe2000000000c */
        /* <DEDUP_REMOVED lines=24> */
[----:B------:R-:W2:Y:S01]  /*1a6f0*/  LDS.128 R12, [R2.X4+UR5+0x6540] ;  /* 0x00654005020c7984 */ /* 0x000ea20008004c00 */
[C---:B----4-:R-:W-:Y:S01]  /*1a700*/  FFMA R46, R28.reuse, R52, R46 ;  /* 0x000000341c2e7223 */ /* 0x050fe2000000002e */
[-C--:B------:R-:W-:Y:S01]  /*1a710*/  FFMA R80, R67, R11.reuse, R80 ;  /* 0x0000000b43507223 */ /* 0x080fe20000000050 */
[-C--:B------:R-:W-:Y:S01]  /*1a720*/  FFMA R81, R63, R11.reuse, R10 ;  /* 0x0000000b3f517223 */ /* 0x080fe2000000000a */
[C---:B------:R-:W-:Y:S01]  /*1a730*/  FFMA R10, R28.reuse, R64, R73 ;  /* 0x000000401c0a7223 */ /* 0x040fe20000000049 */
[-C--:B------:R-:W-:Y:S01]  /*1a740*/  FFMA R82, R55, R11.reuse, R82 ;  /* 0x0000000b37527223 */ /* 0x080fe20000000052 */
[----:B------:R-:W-:Y:S01]  /*1a750*/  FFMA R83, R59, R11, R8 ;  /* 0x0000000b3b537223 */ /* 0x000fe20000000008 */
[-C--:B------:R-:W-:Y:S01]  /*1a760*/  FFMA R11, R53, R29.reuse, R46 ;  /* 0x0000001d350b7223 */ /* 0x080fe2000000002e */
[C---:B------:R-:W-:Y:S01]  /*1a770*/  FFMA R8, R28.reuse, R56, R47 ;  /* 0x000000381c087223 */ /* 0x040fe2000000002f */
[-C--:B------:R-:W-:Y:S01]  /*1a780*/  FFMA R9, R65, R29.reuse, R10 ;  /* 0x0000001d41097223 */ /* 0x080fe2000000000a */
[----:B------:R-:W-:Y:S01]  /*1a790*/  FFMA R44, R28, R60, R44 ;  /* 0x0000003c1c2c7223 */ /* 0x000fe2000000002c */
[-C--:B------:R-:W-:Y:S01]  /*1a7a0*/  FFMA R24, R54, R30.reuse, R11 ;  /* 0x0000001e36187223 */ /* 0x080fe2000000000b */
[----:B------:R-:W-:Y:S01]  /*1a7b0*/  FFMA R25, R57, R29, R8 ;  /* 0x0000001d39197223 */ /* 0x000fe20000000008 */
[----:B------:R-:W-:Y:S01]  /*1a7c0*/  FFMA R28, R66, R30, R9 ;  /* 0x0000001e421c7223 */ /* 0x000fe20000000009 */
[C---:B-1----:R-:W-:Y:S01]  /*1a7d0*/  FFMA R88, R4.reuse, R56, R88 ;  /* 0x0000003804587223 */ /* 0x042fe20000000058 */
[----:B------:R-:W-:Y:S01]  /*1a7e0*/  FFMA R26, R4, R52, R26 ;  /* 0x00000034041a7223 */ /* 0x000fe2000000001a */
[----:B------:R-:W1:Y:S01]  /*1a7f0*/  LDS.128 R8, [R2.X4+UR5+0x6740] ;  /* 0x0067400502087984 */ /* 0x000e620008004c00 */
[----:B------:R-:W-:Y:S01]  /*1a800*/  FFMA R71, R55, R31, R24 ;  /* 0x0000001f37477223 */ /* 0x000fe20000000018 */
[----:B------:R-:W-:Y:S01]  /*1a810*/  FFMA R106, R58, R30, R25 ;  /* 0x0000001e3a6a7223 */ /* 0x000fe20000000019 */
[----:B------:R-:W-:Y:S01]  /*1a820*/  FFMA R24, R4, R60, R27 ;  /* 0x0000003c04187223 */ /* 0x000fe2000000001b */
[-C--:B------:R-:W-:Y:S01]  /*1a830*/  FFMA R27, R57, R5.reuse, R88 ;  /* 0x00000005391b7223 */ /* 0x080fe20000000058 */
        /* <DEDUP_REMOVED lines=9> */
[----:B------:R-:W-:Y:S01]  /*1a8d0*/  FFMA R69, R61, R5, R24 ;  /* 0x000000053d457223 */ /* 0x000fe20000000018 */
[-C--:B------:R-:W-:Y:S01]  /*1a8e0*/  FFMA R70, R58, R6.reuse, R27 ;  /* 0x000000063a467223 */ /* 0x080fe2000000001b */
[-C--:B------:R-:W-:Y:S01]  /*1a8f0*/  FFMA R68, R54, R6.reuse, R25 ;  /* 0x0000000636447223 */ /* 0x080fe20000000019 */
[----:B------:R-:W-:Y:S01]  /*1a900*/  LDS.128 R44, [R2.X4+UR5+0x150] ;  /* 0x00015005022c7984 */ /* 0x000fe20008004c00 */
[-C--:B------:R-:W-:Y:S01]  /*1a910*/  FFMA R17, R99, R43.reuse, R17 ;  /* 0x0000002b63117223 */ /* 0x080fe20000000011 */
[----:B------:R-:W-:Y:S01]  /*1a920*/  FFMA R21, R95, R43, R21 ;  /* 0x0000002b5f157223 */ /* 0x000fe20000000015 */
[-C--:B------:R-:W-:Y:S01]  /*1a930*/  FFMA R99, R99, R35.reuse, R98 ;  /* 0x0000002363637223 */ /* 0x080fe20000000062 */
[----:B------:R-:W3:Y:S01]  /*1a940*/  LDS.128 R24, [R76+0x350] ;  /* 0x000350004c187984 */ /* 0x000ee20000000c00 */
[----:B------:R-:W-:Y:S01]  /*1a950*/  FFMA R95, R95, R35, R34 ;  /* 0x000000235f5f7223 */ /* 0x000fe20000000022 */
[-C--:B------:R-:W-:Y:S01]  /*1a960*/  FFMA R105, R67, R31.reuse, R28 ;  /* 0x0000001f43697223 */ /* 0x080fe2000000001c */
[-C--:B------:R-:W-:Y:S01]  /*1a970*/  FFMA R75, R63, R31.reuse, R30 ;  /* 0x0000001f3f4b7223 */ /* 0x080fe2000000001e */
[----:B------:R-:W-:Y:S01]  /*1a980*/  FFMA R106, R59, R31, R106 ;  /* 0x0000001f3b6a7223 */ /* 0x000fe2000000006a */
[----:B------:R-:W-:Y:S01]  /*1a990*/  LDS.128 R32, [R76+0x550] ;  /* 0x000550004c207984 */ /* 0x000fe20000000c00 */
[----:B------:R-:W-:Y:S01]  /*1a9a0*/  FFMA R51, R65, R5, R4 ;  /* 0x0000000541337223 */ /* 0x000fe20000000004 */
[-C--:B------:R-:W-:Y:S01]  /*1a9b0*/  FFMA R69, R62, R6.reuse, R69 ;  /* 0x000000063e457223 */ /* 0x080fe20000000045 */
[-C--:B------:R-:W-:Y:S01]  /*1a9c0*/  FFMA R68, R55, R7.reuse, R68 ;  /* 0x0000000737447223 */ /* 0x080fe20000000044 */
[----:B------:R-:W4:Y:S01]  /*1a9d0*/  LDS.128 R28, [R76+0x750] ;  /* 0x000750004c1c7984 */ /* 0x000f220000000c00 */
[----:B------:R-:W-:Y:S01]  /*1a9e0*/  FFMA R51, R66, R6, R51 ;  /* 0x0000000642337223 */ /* 0x000fe20000000033 */
[-C--:B------:R-:W-:Y:S01]  /*1a9f0*/  FFMA R69, R63, R7.reuse, R69 ;  /* 0x000000073f457223 */ /* 0x080fe20000000045 */
[-C--:B------:R-:W-:Y:S01]  /*1aa00*/  FFMA R70, R59, R7.reuse, R70 ;  /* 0x000000073b467223 */ /* 0x080fe20000000046 */
[----:B------:R-:W5:Y:S01]  /*1aa10*/  LDS.128 R40, [R76+0x150] ;  /* 0x000150004c287984 */ /* 0x000f620000000c00 */
[----:B------:R-:W-:Y:S01]  /*1aa20*/  FFMA R51, R67, R7, R51 ;  /* 0x0000000743337223 */ /* 0x000fe20000000033 */
[C---:B--2---:R-:W-:Y:S01]  /*1aa30*/  FFMA R16, R12.reuse, R64, R16 ;  /* 0x000000400c107223 */ /* 0x044fe20000000010 */
        /* <DEDUP_REMOVED lines=30> */
[-C--:B------:R-:W-:Y:S01]  /*1ac20*/  FFMA R67, R67, R11.reuse, R66 ;  /* 0x0000000b43437223 */ /* 0x080fe20000000042 */
[-C--:B------:R-:W-:Y:S01]  /*1ac30*/  FFMA R55, R55, R11.reuse, R54 ;  /* 0x0000000b37377223 */ /* 0x080fe20000000036 */
[-C--:B------:R-:W-:Y:S01]  /*1ac40*/  FFMA R52, R63, R11.reuse, R52 ;  /* 0x0000000b3f347223 */ /* 0x080fe20000000034 */
[----:B------:R-:W-:Y:S01]  /*1ac50*/  FFMA R53, R59, R11, R10 ;  /* 0x0000000b3b357223 */ /* 0x000fe2000000000a */
[C---:B----4-:R-:W-:Y:S01]  /*1ac60*/  FFMA R86, R44.reuse, R28, R86 ;  /* 0x0000001c2c567223 */ /* 0x050fe20000000056 */
[C---:B------:R-:W-:Y:S01]  /*1ac70*/  FFMA R84, R44.reuse, R32, R84 ;  /* 0x000000202c547223 */ /* 0x040fe20000000054 */
[C---:B------:R-:W-:Y:S01]  /*1ac80*/  FFMA R23, R45.reuse, R25, R8 ;  /* 0x000000192d177223 */ /* 0x040fe20000000008 */
[----:B-----5:R-:W-:Y:S01]  /*1ac90*/  FFMA R44, R44, R40, R87 ;  /* 0x000000282c2c7223 */ /* 0x020fe20000000057 */
        /* <DEDUP_REMOVED lines=66> */
[----:B------:R-:W2:Y:S01]  /*1b0c0*/  LDS.128 R8, [R2.X4+UR5+0x2750] ;  /* 0x0027500502087984 */ /* 0x000ea20008004c00 */
[----:B------:R-:W-:Y:S01]  /*1b0d0*/  FFMA R36, R44, R28, R36 ;  /* 0x0000001c2c247223 */ /* 0x000fe20000000024 */
[----:B------:R-:W-:Y:S01]  /*1b0e0*/  FFMA R18, R46, R34, R19 ;  /* 0x000000222e127223 */ /* 0x000fe20000000013 */
[C---:B------:R-:W-:Y:S01]  /*1b0f0*/  FFMA R21, R45.reuse, R25, R164 ;  /* 0x000000192d157223 */ /* 0x040fe200000000a4 */
[----:B------:R-:W-:Y:S01]  /*1b100*/  FFMA R44, R44, R40, R165 ;  /* 0x000000282c2c7223 */ /* 0x000fe200000000a5 */
[----:B------:R-:W-:Y:S01]  /*1b110*/  FFMA R17, R45, R29, R36 ;  /* 0x0000001d2d117223 */ /* 0x000fe20000000024 */
[C---:B------:R-:W-:Y:S01]  /*1b120*/  FFMA R89, R47.reuse, R35, R18 ;  /* 0x000000232f597223 */ /* 0x040fe20000000012 */
[----:B------:R-:W-:Y:S01]  /*1b130*/  FFMA R16, R46, R26, R21 ;  /* 0x0000001a2e107223 */ /* 0x000fe20000000015 */
        /* <DEDUP_REMOVED lines=52> */
[----:B------:R-:W1:Y:S01]  /*1b480*/  LDS.128 R20, [R2.X4+UR5+0x4750] ;  /* 0x0047500502147984 */ /* 0x000e620008004c00 */
[C---:B------:R-:W-:Y:S01]  /*1b490*/  FFMA R92, R11.reuse, R31, R92 ;  /* 0x0000001f0b5c7223 */ /* 0x040fe2000000005c */
[----:B------:R-:W-:Y:S01]  /*1b4a0*/  FFMA R130, R11, R43, R130 ;  /* 0x0000002b0b827223 */ /* 0x000fe20000000082 */
        /* <DEDUP_REMOVED lines=14> */
[----:B------:R-:W4:Y:S01]  /*1b590*/  LDS.128 R44, [R2.X4+UR5+0x6150] ;  /* 0x00615005022c7984 */ /* 0x000f220008004c00 */
        /* <DEDUP_REMOVED lines=11> */
[----:B--2---:R-:W-:Y:S01]  /*1b650*/  FFMA R38, R12, R24, R38 ;  /* 0x000000180c267223 */ /* 0x004fe20000000026 */
        /* <DEDUP_REMOVED lines=9> */
[----:B------:R-:W-:Y:S01]  /*1b6f0*/  FFMA R132, R7, R43, R132 ;  /* 0x0000002b07847223 */ /* 0x000fe20000000084 */
[----:B------:R-:W-:Y:S01]  /*1b700*/  FFMA R7, R13, R33, R4 ;  /* 0x000000210d077223 */ /* 0x000fe20000000004 */
[----:B------:R-:W-:Y:S01]  /*1b710*/  FFMA R4, R14, R26, R9 ;  /* 0x0000001a0e047223 */ /* 0x000fe20000000009 */
[C---:B------:R-:W-:Y:S01]  /*1b720*/  FFMA R6, R12.reuse, R28, R77 ;  /* 0x0000001c0c067223 */ /* 0x040fe2000000004d */
[----:B------:R-:W-:Y:S01]  /*1b730*/  FFMA R78, R12, R40, R78 ;  /* 0x000000280c4e7223 */ /* 0x000fe2000000004e */
[C---:B-1----:R-:W-:Y:S01]  /*1b740*/  FFMA R82, R20.reuse, R32, R82 ;  /* 0x0000002014527223 */ /* 0x042fe20000000052 */
        /* <DEDUP_REMOVED lines=10> */
[----:B------:R-:W-:Y:S01]  /*1b7f0*/  FFMA R7, R21, R33, R82 ;  /* 0x0000002115077223 */ /* 0x000fe20000000052 */
[----:B------:R-:W1:Y:S01]  /*1b800*/  LDS.128 R8, [R2.X4+UR5+0x6550] ;  /* 0x0065500502087984 */ /* 0x000e620008004c00 */
[----:B----4-:R-:W-:Y:S01]  /*1b810*/  FFMA R106, R44, R40, R106 ;  /* 0x000000282c6a7223 */ /* 0x010fe2000000006a */
[C---:B------:R-:W-:Y:S01]  /*1b820*/  FFMA R120, R14.reuse, R30, R5 ;  /* 0x0000001e0e787223 */ /* 0x040fe20000000005 */
[----:B------:R-:W-:Y:S01]  /*1b830*/  FFMA R83, R23, R43, R4 ;  /* 0x0000002b17537223 */ /* 0x000fe20000000004 */
[----:B------:R-:W3:Y:S01]  /*1b840*/  LDS.128 R16, [R2.X4+UR5+0x6750] ;  /* 0x0067500502107984 */ /* 0x000ee20008004c00 */
        /* <DEDUP_REMOVED lines=39> */
[----:B------:R-:W-:Y:S01]  /*1bac0*/  LDS.128 R4, [R2.X4+UR5+0x160] ;  /* 0x0001600502047984 */ /* 0x000fe20008004c00 */
[C---:B------:R-:W-:Y:S01]  /*1bad0*/  FFMA R12, R38.reuse, R42, R15 ;  /* 0x0000002a260c7223 */ /* 0x040fe2000000000f */
[----:B------:R-:W-:Y:S01]  /*1bae0*/  FFMA R13, R38, R26, R13 ;  /* 0x0000001a260d7223 */ /* 0x000fe2000000000d */
[C---:B------:R-:W-:Y:S01]  /*1baf0*/  FFMA R36, R39.reuse, R31, R36 ;  /* 0x0000001f27247223 */ /* 0x040fe20000000024 */
[----:B------:R-:W2:Y:S01]  /*1bb00*/  LDS.128 R44, [R76+0x360] ;  /* 0x000360004c2c7984 */ /* 0x000ea20000000c00 */
[C---:B------:R-:W-:Y:S01]  /*1bb10*/  FFMA R37, R39.reuse, R35, R37 ;  /* 0x0000002327257223 */ /* 0x040fe20000000025 */
[C---:B------:R-:W-:Y:S01]  /*1bb20*/  FFMA R38, R39.reuse, R27, R13 ;  /* 0x0000001b27267223 */ /* 0x040fe2000000000d */
[----:B------:R-:W-:Y:S01]  /*1bb30*/  FFMA R39, R39, R43, R12 ;  /* 0x0000002b27277223 */ /* 0x000fe2000000000c */
[----:B------:R-:W4:Y:S01]  /*1bb40*/  LDS.128 R48, [R76+0x760] ;  /* 0x000760004c307984 */ /* 0x000f220000000c00 */
[C---:B-1----:R-:W-:Y:S01]  /*1bb50*/  FFMA R73, R8.reuse, R28, R73 ;  /* 0x0000001c08497223 */ /* 0x042fe20000000049 */
[C---:B------:R-:W-:Y:S01]  /*1bb60*/  FFMA R65, R8.reuse, R32, R72 ;  /* 0x0000002008417223 */ /* 0x040fe20000000048 */
[C---:B------:R-:W-:Y:S01]  /*1bb70*/  FFMA R0, R8.reuse, R24, R0 ;  /* 0x0000001808007223 */ /* 0x040fe20000000000 */
[----:B------:R-:W1:Y:S01]  /*1bb80*/  LDS.128 R68, [R76+0x560] ;  /* 0x000560004c447984 */ /* 0x000e620000000c00 */
[----:B------:R-:W-:Y:S01]  /*1bb90*/  FFMA R54, R8, R40, R74 ;  /* 0x0000002808367223 */ /* 0x000fe2000000004a */
[C---:B------:R-:W-:Y:S01]  /*1bba0*/  FFMA R8, R9.reuse, R29, R73 ;  /* 0x0000001d09087223 */ /* 0x040fe20000000049 */
[C---:B------:R-:W-:Y:S01]  /*1bbb0*/  FFMA R65, R9.reuse, R33, R65 ;  /* 0x0000002109417223 */ /* 0x040fe20000000041 */
[----:B------:R-:W5:Y:S01]  /*1bbc0*/  LDS.128 R20, [R76+0x160] ;  /* 0x000160004c147984 */ /* 0x000f620000000c00 */
[C---:B------:R-:W-:Y:S01]  /*1bbd0*/  FFMA R0, R9.reuse, R25, R0 ;  /* 0x0000001909007223 */ /* 0x040fe20000000000 */
[----:B------:R-:W-:Y:S01]  /*1bbe0*/  FFMA R54, R9, R41, R54 ;  /* 0x0000002909367223 */ /* 0x000fe20000000036 */
[----:B---3--:R-:W-:Y:S01]  /*1bbf0*/  FFMA R55, R16, R32, R55 ;  /* 0x0000002010377223 */ /* 0x008fe20000000037 */
[----:B------:R-:W3:Y:S01]  /*1bc00*/  LDS.128 R12, [R2.X4+UR5+0x360] ;  /* 0x00036005020c7984 */ /* 0x000ee20008004c00 */
        /* <DEDUP_REMOVED lines=23> */
[-C--:B--2---:R-:W-:Y:S01]  /*1bd80*/  FFMA R0, R4, R44.reuse, R57 ;  /* 0x0000002c04007223 */ /* 0x084fe20000000039 */
[----:B------:R-:W-:Y:S01]  /*1bd90*/  FFMA R74, R19, R43, R74 ;  /* 0x0000002b134a7223 */ /* 0x000fe2000000004a */
[----:B------:R-:W-:Y:S01]  /*1bda0*/  FFMA R62, R112, R44, R62 ;  /* 0x0000002c703e7223 */ /* 0x000fe2000000003e */
[----:B------:R-:W-:Y:S01]  /*1bdb0*/  LDS.128 R108, [R2.X4+UR5+0x2360] ;  /* 0x00236005026c7984 */ /* 0x000fe20008004c00 */
[-C--:B----4-:R-:W-:Y:S01]  /*1bdc0*/  FFMA R56, R4, R48.reuse, R56 ;  /* 0x0000003004387223 */ /* 0x090fe20000000038 */
[C---:B------:R-:W-:Y:S01]  /*1bdd0*/  FFMA R25, R5.reuse, R45, R0 ;  /* 0x0000002d05197223 */ /* 0x040fe20000000000 */
[----:B------:R-:W-:Y:S01]  /*1bde0*/  FFMA R98, R112, R48, R98 ;  /* 0x0000003070627223 */ /* 0x000fe20000000062 */
[----:B------:R-:W-:Y:S01]  /*1bdf0*/  LDS.128 R116, [R2.X4+UR5+0x2560] ;  /* 0x0025600502747984 */ /* 0x000fe20008004c00 */
[----:B-1----:R-:W-:Y:S01]  /*1be00*/  FFMA R16, R4, R68, R59 ;  /* 0x0000004404107223 */ /* 0x002fe2000000003b */
[C---:B------:R-:W-:Y:S01]  /*1be10*/  FFMA R17, R5.reuse, R49, R56 ;  /* 0x0000003105117223 */ /* 0x040fe20000000038 */
[----:B------:R-:W-:Y:S01]  /*1be20*/  FFMA R0, R6, R46, R25 ;  /* 0x0000002e06007223 */ /* 0x000fe20000000019 */
[----:B------:R-:W-:Y:S01]  /*1be30*/  LDS.128 R40, [R2.X4+UR5+0x6160] ;  /* 0x0061600502287984 */ /* 0x000fe20008004c00 */
[----:B-----5:R-:W-:Y:S01]  /*1be40*/  FFMA R64, R4, R20, R64 ;  /* 0x0000001404407223 */ /* 0x020fe20000000040 */
[----:B------:R-:W-:Y:S01]  /*1be50*/  FFMA R19, R5, R69, R16 ;  /* 0x0000004505137223 */ /* 0x000fe20000000010 */
[C---:B------:R-:W-:Y:S01]  /*1be60*/  FFMA R4, R6.reuse, R50, R17 ;  /* 0x0000003206047223 */ /* 0x040fe20000000011 */
[----:B------:R-:W-:Y:S01]  /*1be70*/  FFMA R65, R7, R47, R0 ;  /* 0x0000002f07417223 */ /* 0x000fe20000000000 */
[----:B------:R-:W-:Y:S01]  /*1be80*/  FFMA R5, R5, R21, R64 ;  /* 0x0000001505057223 */ /* 0x000fe20000000040 */
[----:B------:R-:W-:Y:S01]  /*1be90*/  FFMA R64, R6, R70, R19 ;  /* 0x0000004606407223 */ /* 0x000fe20000000013 */
[C---:B------:R-:W-:Y:S01]  /*1bea0*/  FFMA R59, R7.reuse, R51, R4 ;  /* 0x00000033073b7223 */ /* 0x040fe20000000004 */
[----:B---3--:R-:W-:Y:S01]  /*1beb0*/  FFMA R0, R12, R44, R99 ;  /* 0x0000002c0c007223 */ /* 0x008fe20000000063 */
[----:B------:R-:W-:Y:S01]  /*1bec0*/  FFMA R66, R6, R22, R5 ;  /* 0x0000001606427223 */ /* 0x000fe20000000005 */
[C---:B------:R-:W-:Y:S01]  /*1bed0*/  FFMA R64, R7.reuse, R71, R64 ;  /* 0x0000004707407223 */ /* 0x040fe20000000040 */
        /* <DEDUP_REMOVED lines=98> */
[-C--:B-1----:R-:W-:Y:S01]  /*1c500*/  FFMA R122, R100, R48.reuse, R122 ;  /* 0x00000030647a7223 */ /* 0x082fe2000000007a */
[C---:B--2---:R-:W-:Y:S01]  /*1c510*/  FFMA R92, R104.reuse, R48, R92 ;  /* 0x00000030685c7223 */ /* 0x044fe2000000005c */
        /* <DEDUP_REMOVED lines=97> */
[----:B------:R-:W1:Y:S01]  /*1cb30*/  LDS.128 R28, [R2.X4+UR5+0x6760] ;  /* 0x00676005021c7984 */ /* 0x000e620008004c00 */
        /* <DEDUP_REMOVED lines=15> */
[----:B------:R-:W3:Y:S01]  /*1cc30*/  LDS.128 R4, [R2.X4+UR5+0x170] ;  /* 0x0001700502047984 */ /* 0x000ee20008004c00 */
[C---:B------:R-:W-:Y:S01]  /*1cc40*/  FFMA R17, R19.reuse, R71, R17 ;  /* 0x0000004713117223 */ /* 0x040fe20000000011 */
[C---:B------:R-:W-:Y:S01]  /*1cc50*/  FFMA R18, R19.reuse, R47, R13 ;  /* 0x0000002f13127223 */ /* 0x040fe2000000000d */
[----:B------:R-:W-:Y:S01]  /*1cc60*/  FFMA R19, R19, R23, R12 ;  /* 0x0000001713137223 */ /* 0x000fe2000000000c */
[----:B------:R-:W4:Y:S01]  /*1cc70*/  LDS.128 R24, [R76+0x370] ;  /* 0x000370004c187984 */ /* 0x000f220000000c00 */
[C---:B--2---:R-:W-:Y:S01]  /*1cc80*/  FFMA R12, R80.reuse, R48, R8 ;  /* 0x00000030500c7223 */ /* 0x044fe20000000008 */
[C---:B------:R-:W-:Y:S01]  /*1cc90*/  FFMA R9, R80.reuse, R68, R9 ;  /* 0x0000004450097223 */ /* 0x040fe20000000009 */
[C---:B------:R-:W-:Y:S01]  /*1cca0*/  FFMA R8, R80.reuse, R44, R10 ;  /* 0x0000002c50087223 */ /* 0x040fe2000000000a */
[----:B------:R-:W2:Y:S01]  /*1ccb0*/  LDS.128 R36, [R76+0x770] ;  /* 0x000770004c247984 */ /* 0x000ea20000000c00 */
        /* <DEDUP_REMOVED lines=29> */
[C---:B------:R-:W-:Y:S01]  /*1ce90*/  FFMA R78, R31.reuse, R23, R78 ;  /* 0x000000171f4e7223 */ /* 0x040fe2000000004e */
[----:B------:R-:W-:Y:S01]  /*1cea0*/  FFMA R50, R30, R50, R67 ;  /* 0x000000321e327223 */ /* 0x000fe20000000043 */
[C---:B---3--:R-:W-:Y:S01]  /*1ceb0*/  FFMA R64, R4.reuse, R32, R64 ;  /* 0x0000002004407223 */ /* 0x048fe20000000040 */
[C---:B------:R-:W-:Y:S01]  /*1cec0*/  FFMA R77, R31.reuse, R47, R46 ;  /* 0x0000002f1f4d7223 */ /* 0x040fe2000000002e */
[----:B------:R-:W-:Y:S01]  /*1ced0*/  LDS.128 R160, [R76+0x1d0] ;  /* 0x0001d0004ca07984 */ /* 0x000fe20000000c00 */
[----:B------:R-:W-:Y:S01]  /*1cee0*/  FFMA R70, R31, R51, R50 ;  /* 0x000000331f467223 */ /* 0x000fe20000000032 */
[C---:B----4-:R-:W-:Y:S01]  /*1cef0*/  FFMA R20, R4.reuse, R24, R65 ;  /* 0x0000001804147223 */ /* 0x050fe20000000041 */
[C---:B------:R-:W-:Y:S01]  /*1cf00*/  FFMA R23, R5.reuse, R33, R64 ;  /* 0x0000002105177223 */ /* 0x040fe20000000040 */
[----:B------:R-:W-:Y:S01]  /*1cf10*/  LDS.128 R48, [R2.X4+UR5+0x2570] ;  /* 0x0025700502307984 */ /* 0x000fe20008004c00 */
[----:B--2---:R-:W-:Y:S01]  /*1cf20*/  FFMA R22, R4, R36, R59 ;  /* 0x0000002404167223 */ /* 0x004fe2000000003b */
[----:B------:R-:W-:-:S02]  /*1cf30*/  FFMA R29, R5, R25, R20 ;  /* 0x00000019051d7223 */ /* 0x000fc40000000014 */
[----:B------:R-:W-:Y:S01]  /*1cf40*/  LDS.128 R44, [R76+0x780] ;  /* 0x000780004c2c7984 */ /* 0x000fe20000000c00 */
[----:B-----5:R-:W-:Y:S01]  /*1cf50*/  FFMA R66, R4, R88, R66 ;  /* 0x0000005804427223 */ /* 0x020fe20000000042 */
[C---:B------:R-:W-:Y:S01]  /*1cf60*/  FFMA R21, R5.reuse, R37, R22 ;  /* 0x0000002505157223 */ /* 0x040fe20000000016 */
[C---:B------:R-:W-:Y:S01]  /*1cf70*/  FFMA R4, R6.reuse, R34, R23 ;  /* 0x0000002206047223 */ /* 0x040fe20000000017 */
[C---:B------:R-:W-:Y:S01]  /*1cf80*/  FFMA R68, R6.reuse, R26, R29 ;  /* 0x0000001a06447223 */ /* 0x040fe2000000001d */
[----:B------:R-:W-:Y:S01]  /*1cf90*/  FFMA R5, R5, R89, R66 ;  /* 0x0000005905057223 */ /* 0x000fe20000000042 */
        /* <DEDUP_REMOVED lines=14> */
[----:B-1----:R-:W-:Y:S01]  /*1d080*/  FFMA R52, R8, R36, R52 ;  /* 0x0000002408347223 */ /* 0x002fe20000000034 */
        /* <DEDUP_REMOVED lines=9> */
[----:B------:R-:W-:Y:S01]  /*1d120*/  FFMA R21, R9, R25, R54 ;  /* 0x0000001909157223 */ /* 0x000fe20000000036 */
[----:B------:R-:W-:Y:S01]  /*1d130*/  FFMA R56, R14, R34, R23 ;  /* 0x000000220e387223 */ /* 0x000fe20000000017 */
        /* <DEDUP_REMOVED lines=39> */
[----:B------:R-:W-:Y:S01]  /*1d3b0*/  FFMA R60, R6, R38, R9 ;  /* 0x00000026063c7223 */ /* 0x000fe20000000009 */
[----:B-1----:R-:W-:Y:S01]  /*1d3c0*/  FFMA R108, R52, R36, R108 ;  /* 0x00000024346c7223 */ /* 0x002fe2000000006c */
        /* <DEDUP_REMOVED lines=174> */
[----:B------:R-:W5:Y:S01]  /*1deb0*/  LDS.128 R84, [R2.X4+UR5+0x580] ;  /* 0x0005800502547984 */ /* 0x000f620008004c00 */
        /* <DEDUP_REMOVED lines=16> */
[-C--:B------:R-:W-:Y:S01]  /*1dfc0*/  FFMA R95, R95, R91.reuse, R81 ;  /* 0x0000005b5f5f7223 */ /* 0x080fe20000000051 */
[C---:B------:R-:W-:Y:S01]  /*1dfd0*/  FFMA R91, R15.reuse, R91, R14 ;  /* 0x0000005b0f5b7223 */ /* 0x040fe2000000000e */
[C---:B------:R-:W-:Y:S01]  /*1dfe0*/  FFMA R90, R15.reuse, R27, R26 ;  /* 0x0000001b0f5a7223 */ /* 0x040fe2000000001a */
[C---:B------:R-:W-:Y:S01]  /*1dff0*/  FFMA R77, R15.reuse, R39, R38 ;  /* 0x000000270f4d7223 */ /* 0x040fe20000000026 */
[----:B------:R-:W-:Y:S01]  /*1e000*/  FFMA R78, R15, R35, R78 ;  /* 0x000000230f4e7223 */ /* 0x000fe2000000004e */
[C---:B--2---:R-:W-:Y:S01]  /*1e010*/  FFMA R14, R8.reuse, R44, R59 ;  /* 0x0000002c080e7223 */ /* 0x044fe2000000003b */
[C---:B------:R-:W-:Y:S01]  /*1e020*/  FFMA R12, R8.reuse, R40, R67 ;  /* 0x00000028080c7223 */ /* 0x040fe20000000043 */
[----:B------:R-:W-:Y:S01]  /*1e030*/  LDS.128 R36, [R2.X4+UR5+0x6180] ;  /* 0x0061800502247984 */ /* 0x000fe20008004c00 */
[----:B----4-:R-:W-:-:S02]  /*1e040*/  FFMA R68, R8, R16, R68 ;  /* 0x0000001008447223 */ /* 0x010fc40000000044 */
[C---:B------:R-:W-:Y:S01]  /*1e050*/  FFMA R27, R9.reuse, R41, R12 ;  /* 0x00000029091b7223 */ /* 0x040fe2000000000c */
[C---:B------:R-:W-:Y:S01]  /*1e060*/  FFMA R25, R9.reuse, R45, R14 ;  /* 0x0000002d09197223 */ /* 0x040fe2000000000e */
[----:B------:R-:W-:Y:S01]  /*1e070*/  LDS.128 R164, [R76+0x3d0] ;  /* 0x0003d0004ca47984 */ /* 0x000fe20000000c00 */
[----:B-1----:R-:W-:Y:S01]  /*1e080*/  FFMA R8, R8, R96, R69 ;  /* 0x0000006008087223 */ /* 0x002fe20000000045 */
[C---:B------:R-:W-:Y:S01]  /*1e090*/  FFMA R33, R9.reuse, R17, R68 ;  /* 0x0000001109217223 */ /* 0x040fe20000000044 */
[C---:B------:R-:W-:Y:S01]  /*1e0a0*/  FFMA R70, R10.reuse, R46, R25 ;  /* 0x0000002e0a467223 */ /* 0x040fe20000000019 */
[----:B------:R-:W1:Y:S01]  /*1e0b0*/  LDS.128 R12, [R2.X4+UR5+0x780] ;  /* 0x00078005020c7984 */ /* 0x000e620008004c00 */
[----:B------:R-:W-:Y:S01]  /*1e0c0*/  FFMA R9, R9, R97, R8 ;  /* 0x0000006109097223 */ /* 0x000fe20000000008 */
[C---:B------:R-:W-:Y:S01]  /*1e0d0*/  FFMA R8, R10.reuse, R42, R27 ;  /* 0x0000002a0a087223 */ /* 0x040fe2000000001b */
[----:B------:R-:W-:Y:S01]  /*1e0e0*/  FFMA R88, R10, R18, R33 ;  /* 0x000000120a587223 */ /* 0x000fe20000000021 */
[----:B-----5:R-:W-:Y:S01]  /*1e0f0*/  FFMA R56, R4, R40, R56 ;  /* 0x0000002804387223 */ /* 0x020fe20000000038 */
        /* <DEDUP_REMOVED lines=17> */
[----:B------:R-:W3:Y:S01]  /*1e210*/  LDS.128 R8, [R2.X4+UR5+0x2380] ;  /* 0x0023800502087984 */ /* 0x000ee20008004c00 */
[C---:B------:R-:W-:Y:S01]  /*1e220*/  FFMA R67, R7.reuse, R43, R4 ;  /* 0x0000002b07437223 */ /* 0x040fe20000000004 */
        /* <DEDUP_REMOVED lines=40> */
[----:B------:R-:W2:Y:S01]  /*1e4b0*/  LDS.128 R72, [R2.X4+UR5+0x2780] ;  /* 0x0027800502487984 */ /* 0x000ea20008004c00 */
        /* <DEDUP_REMOVED lines=21> */
[----:B------:R-:W-:Y:S01]  /*1e610*/  FFMA R8, R10, R18, R25 ;  /* 0x000000120a087223 */ /* 0x000fe20000000019 */
[C---:B-1----:R-:W-:Y:S01]  /*1e620*/  FFMA R48, R4.reuse, R44, R48 ;  /* 0x0000002c04307223 */ /* 0x042fe20000000030 */
[----:B------:R-:W-:Y:S01]  /*1e630*/  FFMA R50, R4, R16, R50 ;  /* 0x0000001004327223 */ /* 0x000fe20000000032 */
[C---:B------:R-:W-:Y:S01]  /*1e640*/  FFMA R12, R10.reuse, R46, R13 ;  /* 0x0000002e0a0c7223 */ /* 0x040fe2000000000d */
        /* <DEDUP_REMOVED lines=13> */
[----:B------:R-:W-:Y:S01]  /*1e720*/  FFMA R60, R6, R46, R9 ;  /* 0x0000002e063c7223 */ /* 0x000fe20000000009 */
[----:B--2---:R-:W-:Y:S01]  /*1e730*/  FFMA R112, R72, R44, R112 ;  /* 0x0000002c48707223 */ /* 0x004fe20000000070 */
        /* <DEDUP_REMOVED lines=10> */
[----:B------:R-:W2:Y:S01]  /*1e7e0*/  LDS.128 R112, [R2.X4+UR5+0x4580] ;  /* 0x0045800502707984 */ /* 0x000ea20008004c00 */
        /* <DEDUP_REMOVED lines=110> */
[----:B------:R-:W1:Y:S01]  /*1eed0*/  LDS.128 R8, [R2.X4+UR5+0x190] ;  /* 0x0001900502087984 */ /* 0x000e620008004c00 */
        /* <DEDUP_REMOVED lines=22> */
[C---:B---3--:R-:W-:Y:S01]  /*1f040*/  FFMA R90, R12.reuse, R16, R90 ;  /* 0x000000100c5a7223 */ /* 0x048fe2000000005a */
[C---:B------:R-:W-:Y:S01]  /*1f050*/  FFMA R77, R12.reuse, R44, R77 ;  /* 0x0000002c0c4d7223 */ /* 0x040fe2000000004d */
[C---:B------:R-:W-:Y:S01]  /*1f060*/  FFMA R78, R12.reuse, R40, R78 ;  /* 0x000000280c4e7223 */ /* 0x040fe2000000004e */
        /* <DEDUP_REMOVED lines=14> */
[C---:B-1----:R-:W-:Y:S01]  /*1f150*/  FFMA R12, R8.reuse, R28, R71 ;  /* 0x0000001c080c7223 */ /* 0x042fe20000000047 */
[----:B------:R-:W-:Y:S01]  /*1f160*/  FFMA R99, R15, R99, R14 ;  /* 0x000000630f637223 */ /* 0x000fe2000000000e */
[----:B------:R-:W-:Y:S02]  /*1f170*/  LDS.128 R44, [R2.X4+UR5+0x4190] ;  /* 0x00419005022c7984 */ /* 0x000fe40008004c00 */
[----:B------:R-:W-:Y:S01]  /*1f180*/  FFMA R19, R9, R29, R12 ;  /* 0x0000001d09137223 */ /* 0x000fe2000000000c */
[C---:B----4-:R-:W-:Y:S01]  /*1f190*/  FFMA R88, R8.reuse, R20, R88 ;  /* 0x0000001408587223 */ /* 0x050fe20000000058 */
[----:B------:R-:W1:Y:S01]  /*1f1a0*/  LDS.128 R12, [R2.X4+UR5+0x790] ;  /* 0x00079005020c7984 */ /* 0x000e620008004c00 */
[----:B--2---:R-:W-:-:S02]  /*1f1b0*/  FFMA R70, R8, R32, R70 ;  /* 0x0000002008467223 */ /* 0x004fc40000000046 */
[C---:B------:R-:W-:Y:S01]  /*1f1c0*/  FFMA R41, R9.reuse, R21, R88 ;  /* 0x0000001509297223 */ /* 0x040fe20000000058 */
[----:B------:R-:W-:Y:S01]  /*1f1d0*/  LDS.128 R116, [R2.X4+UR5+0x23f0] ;  /* 0x0023f00502747984 */ /* 0x000fe20008004c00 */
[----:B-----5:R-:W-:Y:S01]  /*1f1e0*/  FFMA R8, R8, R104, R89 ;  /* 0x0000006808087223 */ /* 0x020fe20000000059 */
[C---:B------:R-:W-:Y:S01]  /*1f1f0*/  FFMA R17, R9.reuse, R33, R70 ;  /* 0x0000002109117223 */ /* 0x040fe20000000046 */
[C---:B------:R-:W-:Y:S01]  /*1f200*/  FFMA R96, R10.reuse, R22, R41 ;  /* 0x000000160a607223 */ /* 0x040fe20000000029 */
[----:B------:R-:W2:Y:S01]  /*1f210*/  LDS.128 R88, [R2.X4+UR5+0x2190] ;  /* 0x0021900502587984 */ /* 0x000ea20008004c00 */
[----:B------:R-:W-:Y:S01]  /*1f220*/  FFMA R9, R9, R105, R8 ;  /* 0x0000006909097223 */ /* 0x000fe20000000008 */
[C---:B------:R-:W-:Y:S01]  /*1f230*/  FFMA R8, R10.reuse, R30, R19 ;  /* 0x0000001e0a087223 */ /* 0x040fe20000000013 */
[----:B------:R-:W-:Y:S01]  /*1f240*/  FFMA R70, R10, R34, R17 ;  /* 0x000000220a467223 */ /* 0x000fe20000000011 */
[----:B------:R-:W-:Y:S01]  /*1f250*/  FFMA R68, R4, R20, R68 ;  /* 0x0000001404447223 */ /* 0x000fe20000000044 */
[----:B------:R-:W-:Y:S01]  /*1f260*/  FFMA R10, R10, R106, R9 ;  /* 0x0000006a0a0a7223 */ /* 0x000fe20000000009 */
        /* <DEDUP_REMOVED lines=23> */
[----:B------:R-:W-:Y:S01]  /*1f3e0*/  FFMA R66, R92, R20, R66 ;  /* 0x000000145c427223 */ /* 0x000fe20000000042 */
[----:B------:R-:W-:Y:S01]  /*1f3f0*/  FFMA R8, R94, R30, R11 ;  /* 0x0000001e5e087223 */ /* 0x000fe2000000000b */
[----:B------:R-:W-:Y:S01]  /*1f400*/  FFMA R9, R93, R33, R64 ;  /* 0x000000215d097223 */ /* 0x000fe20000000040 */
[----:B-1----:R-:W-:Y:S01]  /*1f410*/  FFMA R10, R12, R28, R63 ;  /* 0x0000001c0c0a7223 */ /* 0x002fe2000000003f */
[----:B------:R-:W-:Y:S01]  /*1f420*/  FFMA R92, R92, R104, R87 ;  /* 0x000000685c5c7223 */ /* 0x000fe20000000057 */
[----:B------:R-:W-:Y:S01]  /*1f430*/  FFMA R65, R95, R31, R8 ;  /* 0x0000001f5f417223 */ /* 0x000fe20000000008 */
[----:B------:R-:W-:Y:S01]  /*1f440*/  FFMA R8, R12, R20, R85 ;  /* 0x000000140c087223 */ /* 0x000fe20000000055 */
[----:B------:R-:W-:Y:S01]  /*1f450*/  FFMA R64, R94, R34, R9 ;  /* 0x000000225e407223 */ /* 0x000fe20000000009 */
[----:B------:R-:W-:Y:S01]  /*1f460*/  FFMA R19, R13, R29, R10 ;  /* 0x0000001d0d137223 */ /* 0x000fe2000000000a */
[-C--:B------:R-:W-:Y:S01]  /*1f470*/  FFMA R17, R93, R21.reuse, R66 ;  /* 0x000000155d117223 */ /* 0x080fe20000000042 */
[----:B------:R-:W-:Y:S01]  /*1f480*/  FFMA R41, R13, R21, R8 ;  /* 0x000000150d297223 */ /* 0x000fe20000000008 */
[----:B------:R-:W-:Y:S01]  /*1f490*/  FFMA R93, R93, R105, R92 ;  /* 0x000000695d5d7223 */ /* 0x000fe2000000005c */
[----:B------:R-:W1:Y:S01]  /*1f4a0*/  LDS.128 R8, [R2.X4+UR5+0x2590] ;  /* 0x0025900502087984 */ /* 0x000e620008004c00 */
[C---:B------:R-:W-:Y:S01]  /*1f4b0*/  FFMA R62, R12.reuse, R32, R62 ;  /* 0x000000200c3e7223 */ /* 0x040fe2000000003e */
[----:B------:R-:W-:Y:S01]  /*1f4c0*/  FFMA R86, R12, R104, R86 ;  /* 0x000000680c567223 */ /* 0x000fe20000000056 */
        /* <DEDUP_REMOVED lines=186> */
[C---:B---3--:R-:W-:Y:S01]  /*20070*/  FFMA R4, R108.reuse, R32, R100 ;  /* 0x000000206c047223 */ /* 0x048fe20000000064 */
[C---:B------:R-:W-:Y:S01]  /*20080*/  FFMA R101, R108.reuse, R28, R101 ;  /* 0x0000001c6c657223 */ /* 0x040fe20000000065 */
[C---:B------:R-:W-:Y:S01]  /*20090*/  FFMA R100, R108.reuse, R20, R102 ;  /* 0x000000146c647223 */ /* 0x040fe20000000066 */
[----:B------:R-:W3:Y:S01]  /*200a0*/  LDS.128 R40, [R76+0x7a0] ;  /* 0x0007a0004c287984 */ /* 0x000ee20000000c00 */
        /* <DEDUP_REMOVED lines=31> */
[C---:B--2---:R-:W-:Y:S01]  /*202a0*/  FFMA R12, R8.reuse, R36, R71 ;  /* 0x00000024080c7223 */ /* 0x044fe20000000047 */
[----:B------:R-:W-:Y:S01]  /*202b0*/  FFMA R107, R15, R107, R14 ;  /* 0x0000006b0f6b7223 */ /* 0x000fe2000000000e */
[----:B------:R-:W-:Y:S02]  /*202c0*/  LDS.128 R32, [R2.X4+UR5+0x61a0] ;  /* 0x0061a00502207984 */ /* 0x000fe40008004c00 */
[----:B------:R-:W-:Y:S01]  /*202d0*/  FFMA R23, R9, R37, R12 ;  /* 0x0000002509177223 */ /* 0x000fe2000000000c */
[C---:B----4-:R-:W-:Y:S01]  /*202e0*/  FFMA R96, R8.reuse, R24, R96 ;  /* 0x0000001808607223 */ /* 0x050fe20000000060 */
[----:B------:R-:W2:Y:S01]  /*202f0*/  LDS.128 R12, [R2.X4+UR5+0x7a0] ;  /* 0x0007a005020c7984 */ /* 0x000ea20008004c00 */
[----:B---3--:R-:W-:-:S02]  /*20300*/  FFMA R70, R8, R40, R70 ;  /* 0x0000002808467223 */ /* 0x008fc40000000046 */
[C---:B------:R-:W-:Y:S01]  /*20310*/  FFMA R29, R9.reuse, R25, R96 ;  /* 0x00000019091d7223 */ /* 0x040fe20000000060 */
[----:B------:R-:W-:Y:S01]  /*20320*/  LDS.128 R120, [R2.X4+UR5+0x25f0] ;  /* 0x0025f00502787984 */ /* 0x000fe20008004c00 */
[----:B-----5:R-:W-:Y:S01]  /*20330*/  FFMA R8, R8, R112, R97 ;  /* 0x0000007008087223 */ /* 0x020fe20000000061 */
[C---:B------:R-:W-:Y:S01]  /*20340*/  FFMA R21, R9.reuse, R41, R70 ;  /* 0x0000002909157223 */ /* 0x040fe20000000046 */
[C---:B------:R-:W-:Y:S01]  /*20350*/  FFMA R104, R10.reuse, R26, R29 ;  /* 0x0000001a0a687223 */ /* 0x040fe2000000001d */
[----:B------:R-:W3:Y:S01]  /*20360*/  LDS.128 R96, [R2.X4+UR5+0x21a0] ;  /* 0x0021a00502607984 */ /* 0x000ee20008004c00 */
        /* <DEDUP_REMOVED lines=32> */
[----:B------:R-:W-:Y:S01]  /*20570*/  FFMA R21, R101, R25, R66 ;  /* 0x0000001965157223 */ /* 0x000fe20000000042 */
[C---:B--2---:R-:W-:Y:S01]  /*20580*/  FFMA R6, R12.reuse, R40, R63 ;  /* 0x000000280c067223 */ /* 0x044fe2000000003f */
        /* <DEDUP_REMOVED lines=10> */
[----:B------:R-:W2:Y:S01]  /*20630*/  LDS.128 R4, [R2.X4+UR5+0x25a0] ;  /* 0x0025a00502047984 */ /* 0x000ea20008004c00 */
[----:B------:R-:W-:Y:S01]  /*20640*/  FFMA R102, R102, R114, R101 ;  /* 0x0000007266667223 */ /* 0x000fe20000000065 */
[C---:B------:R-:W-:Y:S01]  /*20650*/  FFMA R23, R13.reuse, R37, R92 ;  /* 0x000000250d177223 */ /* 0x040fe2000000005c */
[----:B------:R-:W-:Y:S01]  /*20660*/  FFMA R13, R13, R113, R94 ;  /* 0x000000710d0d7223 */ /* 0x000fe2000000005e */
[----:B------:R-:W-:Y:S01]  /*20670*/  FFMA R101, R15, R27, R12 ;  /* 0x0000001b0f657223 */ /* 0x000fe2000000000c */
[C---:B---3--:R-:W-:Y:S01]  /*20680*/  FFMA R62, R96.reuse, R40, R62 ;  /* 0x00000028603e7223 */ /* 0x048fe2000000003e */
        /* <DEDUP_REMOVED lines=35> */
[----:B------:R-:W-:Y:S01]  /*208c0*/  FFMA R8, R10, R26, R29 ;  /* 0x0000001a0a087223 */ /* 0x000fe2000000001d */
[C---:B--2---:R-:W-:Y:S01]  /*208d0*/  FFMA R60, R4.reuse, R40, R60 ;  /* 0x00000028043c7223 */ /* 0x044fe2000000003c */
[----:B------:R-:W-:Y:S01]  /*208e0*/  FFMA R88, R4, R24, R88 ;  /* 0x0000001804587223 */ /* 0x000fe20000000058 */
[----:B------:R-:W-:Y:S01]  /*208f0*/  FFMA R92, R10, R38, R23 ;  /* 0x000000260a5c7223 */ /* 0x000fe20000000017 */
        /* <DEDUP_REMOVED lines=18> */
[C---:B---3--:R-:W-:Y:S01]  /*20a20*/  FFMA R4, R12.reuse, R36, R57 ;  /* 0x000000240c047223 */ /* 0x048fe20000000039 */
[C---:B------:R-:W-:Y:S01]  /*20a30*/  FFMA R58, R12.reuse, R24, R58 ;  /* 0x000000180c3a7223 */ /* 0x040fe2000000003a */
[C---:B------:R-:W-:Y:S01]  /*20a40*/  FFMA R96, R7.reuse, R27, R96 ;  /* 0x0000001b07607223 */ /* 0x040fe20000000060 */
[----:B------:R-:W-:Y:S01]  /*20a50*/  FFMA R97, R7, R115, R6 ;  /* 0x0000007307617223 */ /* 0x000fe20000000006 */
        /* <DEDUP_REMOVED lines=21> */
[----:B------:R-:W-:Y:S01]  /*20bb0*/  FFMA R90, R15, R115, R90 ;  /* 0x000000730f5a7223 */ /* 0x000fe2000000005a */
[C---:B------:R-:W-:Y:S01]  /*20bc0*/  FFMA R15, R85.reuse, R37, R12 ;  /* 0x00000025550f7223 */ /* 0x040fe2000000000c */
[----:B------:R-:W-:Y:S01]  /*20bd0*/  FFMA R85, R85, R113, R84 ;  /* 0x0000007155557223 */ /* 0x000fe20000000054 */
[C---:B------:R-:W-:Y:S01]  /*20be0*/  FFMA R58, R86.reuse, R26, R21 ;  /* 0x0000001a563a7223 */ /* 0x040fe20000000015 */
[C---:B------:R-:W-:Y:S01]  /*20bf0*/  FFMA R56, R86.reuse, R42, R13 ;  /* 0x0000002a56387223 */ /* 0x040fe2000000000d */
[C---:B------:R-:W-:Y:S01]  /*20c00*/  FFMA R12, R86.reuse, R38, R15 ;  /* 0x00000026560c7223 */ /* 0x040fe2000000000f */
[----:B------:R-:W-:Y:S01]  /*20c10*/  FFMA R86, R86, R114, R85 ;  /* 0x0000007256567223 */ /* 0x000fe20000000055 */
[----:B------:R-:W4:Y:S01]  /*20c20*/  LDS.128 R28, [R2.X4+UR5+0x63a0] ;  /* 0x0063a005021c7984 */ /* 0x000f220008004c00 */
        /* <DEDUP_REMOVED lines=14> */
[----:B---3--:R-:W-:Y:S01]  /*20d10*/  FFMA R74, R4, R24, R74 ;  /* 0x00000018044a7223 */ /* 0x008fe2000000004a */
[C---:B------:R-:W-:Y:S01]  /*20d20*/  FFMA R84, R10.reuse, R38, R15 ;  /* 0x000000260a547223 */ /* 0x040fe2000000000f */
[----:B------:R-:W-:Y:S01]  /*20d30*/  FFMA R86, R10, R114, R9 ;  /* 0x000000720a567223 */ /* 0x000fe20000000009 */
[----:B------:R-:W-:Y:S01]  /*20d40*/  FFMA R85, R11, R27, R8 ;  /* 0x0000001b0b557223 */ /* 0x000fe20000000008 */
        /* <DEDUP_REMOVED lines=48> */
[C---:B----4-:R-:W-:Y:S01]  /*21050*/  FFMA R18, R28.reuse, R24, R18 ;  /* 0x000000181c127223 */ /* 0x050fe20000000012 */
        /* <DEDUP_REMOVED lines=18> */
[C---:B------:R-:W-:Y:S01]  /*21180*/  FFMA R28, R31.reuse, R43, R28 ;  /* 0x0000002b1f1c7223 */ /* 0x040fe2000000001c */
[C---:B------:R-:W-:Y:S01]  /*21190*/  FFMA R29, R31.reuse, R39, R29 ;  /* 0x000000271f1d7223 */ /* 0x040fe2000000001d */
[C---:B------:R-:W-:Y:S01]  /*211a0*/  FFMA R30, R31.reuse, R27, R9 ;  /* 0x0000001b1f1e7223 */ /* 0x040fe20000000009 */
[----:B------:R-:W5:Y:S01]  /*211b0*/  LDS.128 R52, [R76+0x7b0] ;  /* 0x0007b0004c347984 */ /* 0x000f620000000c00 */
[----:B------:R-:W-:Y:S01]  /*211c0*/  FFMA R31, R31, R115, R8 ;  /* 0x000000731f1f7223 */ /* 0x000fe20000000008 */
[C---:B-1----:R-:W-:Y:S01]  /*211d0*/  FFMA R8, R20.reuse, R40, R108 ;  /* 0x0000002814087223 */ /* 0x042fe2000000006c */
[C---:B------:R-:W-:Y:S01]  /*211e0*/  FFMA R109, R20.reuse, R36, R109 ;  /* 0x00000024146d7223 */ /* 0x040fe2000000006d */
[----:B------:R-:W1:Y:S01]  /*211f0*/  LDS.128 R12, [R76+0x1b0] ;  /* 0x0001b0004c0c7984 */ /* 0x000e620000000c00 */
        /* <DEDUP_REMOVED lines=33> */
[----:B------:R-:W-:Y:S01]  /*21410*/  FFMA R27, R17, R73, R4 ;  /* 0x00000049111b7223 */ /* 0x000fe20000000004 */
[C---:B----4-:R-:W-:Y:S01]  /*21420*/  FFMA R104, R16.reuse, R48, R104 ;  /* 0x0000003010687223 */ /* 0x050fe20000000068 */
[----:B------:R-:W3:Y:S01]  /*21430*/  LDS.128 R4, [R2.X4+UR5+0x7b0] ;  /* 0x0007b00502047984 */ /* 0x000ee20008004c00 */
[----:B-----5:R-:W-:-:S02]  /*21440*/  FFMA R70, R16, R52, R70 ;  /* 0x0000003410467223 */ /* 0x020fc40000000046 */
[C---:B------:R-:W-:Y:S01]  /*21450*/  FFMA R37, R17.reuse, R49, R104 ;  /* 0x0000003111257223 */ /* 0x040fe20000000068 */
[----:B-1----:R-:W-:Y:S01]  /*21460*/  FFMA R16, R16, R12, R105 ;  /* 0x0000000c10107223 */ /* 0x002fe20000000069 */
[C---:B------:R-:W-:Y:S01]  /*21470*/  FFMA R25, R17.reuse, R53, R70 ;  /* 0x0000003511197223 */ /* 0x040fe20000000046 */
[----:B------:R-:W1:Y:S01]  /*21480*/  LDS.128 R104, [R2.X4+UR5+0x21b0] ;  /* 0x0021b00502687984 */ /* 0x000e620008004c00 */
        /* <DEDUP_REMOVED lines=34> */
[C---:B---3--:R-:W-:Y:S01]  /*216b0*/  FFMA R10, R4.reuse, R52, R63 ;  /* 0x00000034040a7223 */ /* 0x048fe2000000003f */
[----:B------:R-:W-:Y:S01]  /*216c0*/  FFMA R65, R111, R75, R8 ;  /* 0x0000004b6f417223 */ /* 0x000fe20000000008 */
[----:B------:R-:W-:Y:S01]  /*216d0*/  FFMA R8, R4, R48, R101 ;  /* 0x0000003004087223 */ /* 0x000fe20000000065 */
[C---:B------:R-:W-:Y:S01]  /*216e0*/  FFMA R66, R110.reuse, R50, R25 ;  /* 0x000000326e427223 */ /* 0x040fe20000000019 */
[----:B------:R-:W-:Y:S01]  /*216f0*/  FFMA R64, R110, R54, R9 ;  /* 0x000000366e407223 */ /* 0x000fe20000000009 */
[C---:B------:R-:W-:Y:S01]  /*21700*/  FFMA R25, R5.reuse, R53, R10 ;  /* 0x0000003505197223 */ /* 0x040fe2000000000a */
[----:B------:R-:W-:Y:S01]  /*21710*/  FFMA R37, R5, R49, R8 ;  /* 0x0000003105257223 */ /* 0x000fe20000000008 */
[----:B------:R-:W-:Y:S01]  /*21720*/  FFMA R109, R109, R13, R108 ;  /* 0x0000000d6d6d7223 */ /* 0x000fe2000000006c */
[C---:B------:R-:W-:Y:S01]  /*21730*/  FFMA R100, R4.reuse, R72, R100 ;  /* 0x0000004804647223 */ /* 0x040fe20000000064 */
[----:B------:R-:W3:Y:S01]  /*21740*/  LDS.128 R8, [R2.X4+UR5+0x25b0] ;  /* 0x0025b00502087984 */ /* 0x000ee20008004c00 */
[----:B------:R-:W-:Y:S01]  /*21750*/  FFMA R102, R4, R12, R102 ;  /* 0x0000000c04667223 */ /* 0x000fe20000000066 */
[----:B------:R-:W-:Y:S01]  /*21760*/  FFMA R4, R6, R50, R37 ;  /* 0x0000003206047223 */ /* 0x000fe20000000025 */
[----:B------:R-:W-:Y:S01]  /*21770*/  FFMA R110, R110, R14, R109 ;  /* 0x0000000e6e6e7223 */ /* 0x000fe2000000006d */
[C---:B------:R-:W-:Y:S01]  /*21780*/  FFMA R27, R5.reuse, R73, R100 ;  /* 0x00000049051b7223 */ /* 0x040fe20000000064 */
[----:B------:R-:W-:Y:S01]  /*21790*/  FFMA R5, R5, R13, R102 ;  /* 0x0000000d05057223 */ /* 0x000fe20000000066 */
[----:B------:R-:W-:Y:S01]  /*217a0*/  FFMA R109, R7, R51, R4 ;  /* 0x00000033076d7223 */ /* 0x000fe20000000004 */
[C---:B------:R-:W-:Y:S01]  /*217b0*/  FFMA R64, R111.reuse, R55, R64 ;  /* 0x000000376f407223 */ /* 0x040fe20000000040 */
[C---:B------:R-:W-:Y:S01]  /*217c0*/  FFMA R66, R111.reuse, R51, R66 ;  /* 0x000000336f427223 */ /* 0x040fe20000000042 */
        /* <DEDUP_REMOVED lines=32> */
[----:B---3--:R-:W-:Y:S01]  /*219d0*/  FFMA R60, R8, R52, R60 ;  /* 0x00000034083c7223 */ /* 0x008fe2000000003c */
        /* <DEDUP_REMOVED lines=44> */
[C---:B------:R-:W-:Y:S01]  /*21ca0*/  FFMA R27, R93.reuse, R73, R4 ;  /* 0x000000495d1b7223 */ /* 0x040fe20000000004 */
[----:B------:R-:W-:Y:S01]  /*21cb0*/  FFMA R56, R92, R52, R56 ;  /* 0x000000345c387223 */ /* 0x000fe20000000038 */
[----:B------:R-:W2:Y:S01]  /*21cc0*/  LDS.128 R4, [R2.X4+UR5+0x47b0] ;  /* 0x0047b00502047984 */ /* 0x000ea20008004c00 */
        /* <DEDUP_REMOVED lines=8> */
[----:B------:R-:W4:Y:S01]  /*21d50*/  LDS.128 R40, [R2.X4+UR5+0x61b0] ;  /* 0x0061b00502287984 */ /* 0x000f220008004c00 */
        /* <DEDUP_REMOVED lines=14> */
[----:B------:R-:W-:Y:S01]  /*21e40*/  FFMA R95, R95, R15, R94 ;  /* 0x0000000f5f5f7223 */ /* 0x000fe2000000005e */
[----:B-1----:R-:W-:Y:S01]  /*21e50*/  FFMA R16, R8, R48, R81 ;  /* 0x0000003008107223 */ /* 0x002fe20000000051 */
        /* <DEDUP_REMOVED lines=14> */
[----:B--2---:R-:W-:Y:S01]  /*21f40*/  FFMA R8, R4, R12, R47 ;  /* 0x0000000c04087223 */ /* 0x004fe2000000002f */
[C---:B------:R-:W-:Y:S01]  /*21f50*/  FFMA R16, R10.reuse, R54, R17 ;  /* 0x000000360a107223 */ /* 0x040fe20000000011 */
[-C--:B------:R-:W-:Y:S01]  /*21f60*/  FFMA R9, R9, R13.reuse, R82 ;  /* 0x0000000d09097223 */ /* 0x080fe20000000052 */
[C---:B------:R-:W-:Y:S01]  /*21f70*/  FFMA R88, R10.reuse, R74, R19 ;  /* 0x0000004a0a587223 */ /* 0x040fe20000000013 */
[----:B------:R-:W-:Y:S01]  /*21f80*/  FFMA R17, R5, R13, R8 ;  /* 0x0000000d05117223 */ /* 0x000fe20000000008 */
[C---:B------:R-:W-:Y:S01]  /*21f90*/  FFMA R87, R11.reuse, R55, R16 ;  /* 0x000000370b577223 */ /* 0x040fe20000000010 */
[----:B------:R-:W-:Y:S01]  /*21fa0*/  FFMA R90, R10, R14, R9 ;  /* 0x0000000e0a5a7223 */ /* 0x000fe20000000009 */
[C---:B------:R-:W-:Y:S01]  /*21fb0*/  FFMA R44, R4.reuse, R52, R44 ;  /* 0x00000034042c7223 */ /* 0x040fe2000000002c */
[----:B------:R-:W-:Y:S01]  /*21fc0*/  FFMA R10, R4, R72, R45 ;  /* 0x00000048040a7223 */ /* 0x000fe2000000002d */
[----:B------:R-:W-:Y:S01]  /*21fd0*/  FFMA R86, R6, R14, R17 ;  /* 0x0000000e06567223 */ /* 0x000fe20000000011 */
[----:B------:R-:W-:Y:S01]  /*21fe0*/  FFMA R46, R4, R48, R46 ;  /* 0x00000030042e7223 */ /* 0x000fe2000000002e */
[----:B------:R-:W2:Y:S01]  /*21ff0*/  LDS.128 R16, [R2.X4+UR5+0x65b0] ;  /* 0x0065b00502107984 */ /* 0x000ea20008004c00 */
[C---:B------:R-:W-:Y:S01]  /*22000*/  FFMA R88, R11.reuse, R75, R88 ;  /* 0x0000004b0b587223 */ /* 0x040fe20000000058 */
[----:B------:R-:W-:Y:S01]  /*22010*/  FFMA R90, R11, R15, R90 ;  /* 0x0000000f0b5a7223 */ /* 0x000fe2000000005a */
[C---:B------:R-:W-:Y:S01]  /*22020*/  FFMA R9, R5.reuse, R53, R44 ;  /* 0x0000003505097223 */ /* 0x040fe2000000002c */
[C---:B------:R-:W-:Y:S01]  /*22030*/  FFMA R11, R5.reuse, R73, R10 ;  /* 0x00000049050b7223 */ /* 0x040fe2000000000a */
[----:B------:R-:W-:Y:S01]  /*22040*/  FFMA R5, R5, R49, R46 ;  /* 0x0000003105057223 */ /* 0x000fe2000000002e */
[----:B----4-:R-:W-:Y:S01]  /*22050*/  FFMA R32, R40, R52, R32 ;  /* 0x0000003428207223 */ /* 0x010fe20000000020 */
        /* <DEDUP_REMOVED lines=18> */
[----:B-1----:R-:W-:Y:S01]  /*22180*/  FFMA R30, R24, R48, R30 ;  /* 0x00000030181e7223 */ /* 0x002fe2000000001e */
        /* <DEDUP_REMOVED lines=9> */
[C---:B------:R-:W-:Y:S01]  /*22220*/  FFMA R7, R25.reuse, R73, R6 ;  /* 0x0000004919077223 */ /* 0x040fe20000000006 */
[C---:B------:R-:W-:Y:S01]  /*22230*/  FFMA R5, R25.reuse, R53, R28 ;  /* 0x0000003519057223 */ /* 0x040fe2000000001c */
[C---:B------:R-:W-:Y:S01]  /*22240*/  FFMA R80, R26.reuse, R50, R9 ;  /* 0x000000321a507223 */ /* 0x040fe20000000009 */
[----:B------:R-:W-:Y:S01]  /*22250*/  LDS.128 R32, [R76+0x5c0] ;  /* 0x0005c0004c207984 */ /* 0x000fe20000000c00 */
[----:B------:R-:W-:Y:S01]  /*22260*/  FFMA R79, R25, R13, R4 ;  /* 0x0000000d194f7223 */ /* 0x000fe20000000004 */
[C---:B------:R-:W-:Y:S01]  /*22270*/  FFMA R25, R26.reuse, R74, R7 ;  /* 0x0000004a1a197223 */ /* 0x040fe20000000007 */
[C---:B------:R-:W-:Y:S01]  /*22280*/  FFMA R24, R26.reuse, R54, R5 ;  /* 0x000000361a187223 */ /* 0x040fe20000000005 */
[----:B------:R-:W1:Y:S01]  /*22290*/  LDS.128 R8, [R2.X4+UR5+0x1c0] ;  /* 0x0001c00502087984 */ /* 0x000e620008004c00 */
[----:B------:R-:W-:Y:S01]  /*222a0*/  FFMA R79, R26, R14, R79 ;  /* 0x0000000e1a4f7223 */ /* 0x000fe2000000004f */
[C---:B--2---:R-:W-:Y:S01]  /*222b0*/  FFMA R20, R16.reuse, R52, R20 ;  /* 0x0000003410147223 */ /* 0x044fe20000000014 */
        /* <DEDUP_REMOVED lines=10> */
[C---:B------:R-:W-:Y:S01]  /*22360*/  FFMA R79, R17.reuse, R53, R20 ;  /* 0x00000035114f7223 */ /* 0x040fe20000000014 */
[C---:B------:R-:W-:Y:S01]  /*22370*/  FFMA R80, R17.reuse, R73, R21 ;  /* 0x0000004911507223 */ /* 0x040fe20000000015 */
        /* <DEDUP_REMOVED lines=29> */
[C---:B--2---:R-:W-:Y:S01]  /*22550*/  FFMA R112, R8.reuse, R36, R112 ;  /* 0x0000002408707223 */ /* 0x044fe20000000070 */
[C---:B------:R-:W-:Y:S01]  /*22560*/  FFMA R47, R9.reuse, R33, R12 ;  /* 0x00000021092f7223 */ /* 0x040fe2000000000c */
[----:B------:R-:W1:Y:S01]  /*22570*/  LDS.128 R52, [R2.X4+UR5+0x43c0] ;  /* 0x0043c00502347984 */ /* 0x000e620008004c00 */
[----:B----4-:R-:W-:Y:S01]  /*22580*/  FFMA R70, R8, R28, R70 ;  /* 0x0000001c08467223 */ /* 0x010fe20000000046 */
[----:B------:R-:W-:-:S02]  /*22590*/  FFMA R49, R9, R37, R112 ;  /* 0x0000002509317223 */ /* 0x000fc40000000070 */
[----:B------:R-:W2:Y:S01]  /*225a0*/  LDS.128 R12, [R2.X4+UR5+0x7c0] ;  /* 0x0007c005020c7984 */ /* 0x000ea20008004c00 */
[----:B-----5:R-:W-:Y:S01]  /*225b0*/  FFMA R8, R8, R4, R113 ;  /* 0x0000000408087223 */ /* 0x020fe20000000071 */
[C---:B------:R-:W-:Y:S01]  /*225c0*/  FFMA R45, R9.reuse, R29, R70 ;  /* 0x0000001d092d7223 */ /* 0x040fe20000000046 */
[C---:B------:R-:W-:Y:S01]  /*225d0*/  FFMA R72, R10.reuse, R38, R49 ;  /* 0x000000260a487223 */ /* 0x040fe20000000031 */
[----:B------:R-:W-:Y:S01]  /*225e0*/  LDS.128 R112, [R2.X4+UR5+0x21f0] ;  /* 0x0021f00502707984 */ /* 0x000fe20008004c00 */
        /* <DEDUP_REMOVED lines=32> */
[----:B-1----:R-:W-:Y:S01]  /*227f0*/  FFMA R92, R52, R32, R92 ;  /* 0x00000020345c7223 */ /* 0x002fe2000000005c */
[C---:B------:R-:W-:Y:S01]  /*22800*/  FFMA R45, R17.reuse, R29, R64 ;  /* 0x0000001d112d7223 */ /* 0x040fe20000000040 */
[----:B------:R-:W-:Y:S01]  /*22810*/  FFMA R17, R17, R5, R16 ;  /* 0x0000000511117223 */ /* 0x000fe20000000010 */
[----:B------:R-:W-:Y:S01]  /*22820*/  FFMA R16, R18, R38, R49 ;  /* 0x0000002612107223 */ /* 0x000fe20000000031 */
[----:B--2---:R-:W-:Y:S01]  /*22830*/  FFMA R108, R12, R32, R108 ;  /* 0x000000200c6c7223 */ /* 0x004fe2000000006c */
        /* <DEDUP_REMOVED lines=17> */
[----:B------:R-:W-:Y:S01]  /*22950*/  FFMA R236, R14, R38, R49 ;  /* 0x000000260eec7223 */ /* 0x000fe20000000031 */
[----:B----4-:R-:W-:Y:S01]  /*22960*/  FFMA R106, R8, R36, R106 ;  /* 0x00000024086a7223 */ /* 0x010fe2000000006a */
        /* <DEDUP_REMOVED lines=66> */
[----:B---3--:R-:W-:Y:S01]  /*22d90*/  FFMA R58, R8, R36, R58 ;  /* 0x00000024083a7223 */ /* 0x008fe2000000003a */
[----:B------:R-:W-:Y:S01]  /*22da0*/  FFMA R14, R14, R6, R13 ;  /* 0x000000060e0e7223 */ /* 0x000fe2000000000d */
[----:B------:R-:W-:Y:S01]  /*22db0*/  FFMA R59, R15, R35, R12 ;  /* 0x000000230f3b7223 */ /* 0x000fe2000000000c */
[----:B------:R-:W2:Y:S01]  /*22dc0*/  LDS.128 R44, [R2.X4+UR5+0x47c0] ;  /* 0x0047c005022c7984 */ /* 0x000ea20008004c00 */
        /* <DEDUP_REMOVED lines=106> */
[C---:B------:R-:W-:Y:S01]  /*23470*/  FFMA R16, R19.reuse, R31, R16 ;  /* 0x0000001f13107223 */ /* 0x040fe20000000010 */
[----:B------:R-:W-:Y:S01]  /*23480*/  FFMA R19, R19, R7, R12 ;  /* 0x0000000713137223 */ /* 0x000fe2000000000c */
        /* <DEDUP_REMOVED lines=42> */
[----:B----4-:R-:W-:Y:S01]  /*23730*/  FFMA R0, R12, R172, R0 ;  /* 0x000000ac0c007223 */ /* 0x010fe20000000000 */
[C---:B------:R-:W-:Y:S01]  /*23740*/  FFMA R33, R25.reuse, R169, R24 ;  /* 0x000000a919217223 */ /* 0x040fe20000000018 */
        /* <DEDUP_REMOVED lines=22> */
[----:B------:R-:W-:Y:S01]  /*238b0*/  STL [R1+0x8], R24 ;  /* 0x0000081801007387 */ /* 0x000fe20000100800 */
[C---:B------:R-:W-:Y:S01]  /*238c0*/  FFMA R234, R27.reuse, R167, R26 ;  /* 0x000000a71bea7223 */ /* 0x040fe2000000001a */
[----:B------:R-:W-:Y:S01]  /*238d0*/  FFMA R235, R27, R171, R28 ;  /* 0x000000ab1beb7223 */ /* 0x000fe2000000001c */
[----:B------:R-:W-:Y:S01]  /*238e0*/  FFMA R245, R188, R164, R245 ;  /* 0x000000a4bcf57223 */ /* 0x000fe200000000f5 */
[----:B------:R2:W-:Y:S01]  /*238f0*/  STL [R1+0x4], R13 ;  /* 0x0000040d01007387 */ /* 0x0005e20000100800 */
[C---:B------:R-:W-:Y:S01]  /*23900*/  FFMA R249, R192.reuse, R160, R249 ;  /* 0x000000a0c0f97223 */ /* 0x040fe200000000f9 */
[-C--:B------:R-:W-:Y:S01]  /*23910*/  FFMA R248, R192, R164.reuse, R248 ;  /* 0x000000a4c0f87223 */ /* 0x080fe200000000f8 */
[----:B------:R-:W-:Y:S01]  /*23920*/  FFMA R251, R196, R164, R251 ;  /* 0x000000a4c4fb7223 */ /* 0x000fe200000000fb */
[----:B------:R3:W-:Y:S01]  /*23930*/  STL [R1], R12 ;  /* 0x0000000c01007387 */ /* 0x0007e20000100800 */
[----:B------:R-:W-:Y:S01]  /*23940*/  FFMA R244, R180, R172, R244 ;  /* 0x000000acb4f47223 */ /* 0x000fe200000000f4 */
[C---:B-1----:R-:W-:Y:S01]  /*23950*/  FFMA R14, R4.reuse, R160, R66 ;  /* 0x000000a0040e7223 */ /* 0x042fe20000000042 */
[-C--:B------:R-:W-:Y:S01]  /*23960*/  FFMA R238, R4, R172.reuse, R238 ;  /* 0x000000ac04ee7223 */ /* 0x080fe200000000ee */
[-C--:B------:R-:W-:Y:S01]  /*23970*/  FFMA R247, R184, R172.reuse, R247 ;  /* 0x000000acb8f77223 */ /* 0x080fe200000000f7 */
[----:B------:R-:W-:Y:S01]  /*23980*/  FFMA R250, R188, R172, R250 ;  /* 0x000000acbcfa7223 */ /* 0x000fe200000000fa */
[----:B--2---:R-:W-:Y:S01]  /*23990*/  FFMA R13, R4, R164, R65 ;  /* 0x000000a4040d7223 */ /* 0x004fe20000000041 */
[----:B------:R1:W-:Y:S01]  /*239a0*/  STL [R1+0x18], R14 ;  /* 0x0000180e01007387 */ /* 0x0003e20000100800 */
[----:B------:R-:W-:Y:S01]  /*239b0*/  FFMA R252, R192, R172, R252 ;  /* 0x000000acc0fc7223 */ /* 0x000fe200000000fc */
[----:B---3--:R-:W-:-:S02]  /*239c0*/  FFMA R12, R4, R168, R64 ;  /* 0x000000a8040c7223 */ /* 0x008fc40000000040 */
[----:B------:R2:W-:Y:S01]  /*239d0*/  STL [R1+0x14], R13 ;  /* 0x0000140d01007387 */ /* 0x0005e20000100800 */
[-C--:B------:R-:W-:Y:S01]  /*239e0*/  FFMA R4, R176, R168.reuse, R63 ;  /* 0x000000a8b0047223 */ /* 0x080fe2000000003f */
[-C--:B------:R-:W-:Y:S01]  /*239f0*/  FFMA R176, R180, R168.reuse, R62 ;  /* 0x000000a8b4b07223 */ /* 0x080fe2000000003e */
[-C--:B------:R-:W-:Y:S01]  /*23a00*/  FFMA R180, R184, R168.reuse, R61 ;  /* 0x000000a8b8b47223 */ /* 0x080fe2000000003d */
[----:B------:R3:W-:Y:S01]  /*23a10*/  STL [R1+0x10], R12 ;  /* 0x0000100c01007387 */ /* 0x0007e20000100800 */
[----:B------:R-:W-:Y:S01]  /*23a20*/  FFMA R184, R188, R168, R60 ;  /* 0x000000a8bcb87223 */ /* 0x000fe2000000003c */
[----:B-1----:R-:W-:Y:S01]  /*23a30*/  FFMA R14, R200, R160, R55 ;  /* 0x000000a0c80e7223 */ /* 0x002fe20000000037 */
[-C--:B------:R-:W-:Y:S01]  /*23a40*/  FFMA R188, R192, R168.reuse, R59 ;  /* 0x000000a8c0bc7223 */ /* 0x080fe2000000003b */
[----:B------:R-:W-:Y:S01]  /*23a50*/  FFMA R192, R196, R168, R57 ;  /* 0x000000a8c4c07223 */ /* 0x000fe20000000039 */
[----:B------:R-:W-:Y:S01]  /*23a60*/  LDS.128 R64, [R76+0x1f0] ;  /* 0x0001f0004c407984 */ /* 0x000fe20000000c00 */
[----:B--2---:R-:W-:-:S03]  /*23a70*/  FFMA R13, R200, R164, R54 ;  /* 0x000000a4c80d7223 */ /* 0x004fc60000000036 */
[----:B------:R-:W-:Y:S01]  /*23a80*/  LDS.128 R68, [R76+0x7f0] ;  /* 0x0007f0004c447984 */ /* 0x000fe20000000c00 */
[C---:B---3--:R-:W-:Y:S01]  /*23a90*/  FFMA R12, R196.reuse, R160, R58 ;  /* 0x000000a0c40c7223 */ /* 0x048fe2000000003a */
[----:B------:R-:W-:Y:S02]  /*23aa0*/  FFMA R196, R196, R172, R56 ;  /* 0x000000acc4c47223 */ /* 0x000fe40000000038 */
[----:B------:R-:W-:Y:S04]  /*23ab0*/  LDS.128 R72, [R76+0x3f0] ;  /* 0x0003f0004c487984 */ /* 0x000fe80000000c00 */
[----:B------:R1:W-:Y:S04]  /*23ac0*/  STL [R1+0x1c], R12 ;  /* 0x00001c0c01007387 */ /* 0x0003e80000100800 */
[----:B------:R2:W-:Y:S04]  /*23ad0*/  STL [R1+0x28], R14 ;  /* 0x0000280e01007387 */ /* 0x0005e80000100800 */
[----:B------:R3:W-:Y:S01]  /*23ae0*/  STL [R1+0x24], R13 ;  /* 0x0000240d01007387 */ /* 0x0007e20000100800 */
[C---:B-1----:R-:W-:Y:S01]  /*23af0*/  FFMA R12, R200.reuse, R168, R53 ;  /* 0x000000a8c80c7223 */ /* 0x042fe20000000035 */
[----:B------:R-:W-:-:S02]  /*23b00*/  FFMA R200, R200, R172, R52 ;  /* 0x000000acc8c87223 */ /* 0x000fc40000000034 */
[----:B------:R-:W-:Y:S01]  /*23b10*/  LDS.128 R24, [R2.X4+UR5+0x3e0] ;  /* 0x0003e00502187984 */ /* 0x000fe20008004c00 */
[----:B--2---:R-:W-:-:S03]  /*23b20*/  FFMA R14, R204, R160, R51 ;  /* 0x000000a0cc0e7223 */ /* 0x004fc60000000033 */
[----:B------:R1:W-:Y:S01]  /*23b30*/  STL [R1+0x20], R12 ;  /* 0x0000200c01007387 */ /* 0x0003e20000100800 */
[----:B---3--:R-:W-:-:S03]  /*23b40*/  FFMA R13, R204, R164, R50 ;  /* 0x000000a4cc0d7223 */ /* 0x008fc60000000032 */
[----:B------:R2:W-:Y:S04]  /*23b50*/  STL [R1+0x34], R14 ;  /* 0x0000340e01007387 */ /* 0x0005e80000100800 */
[----:B------:R3:W-:Y:S01]  /*23b60*/  STL [R1+0x30], R13 ;  /* 0x0000300d01007387 */ /* 0x0007e20000100800 */
[C---:B-1----:R-:W-:Y:S01]  /*23b70*/  FFMA R12, R204.reuse, R168, R49 ;  /* 0x000000a8cc0c7223 */ /* 0x042fe20000000031 */
[----:B------:R-:W-:Y:S02]  /*23b80*/  FFMA R204, R204, R172, R48 ;  /* 0x000000accccc7223 */ /* 0x000fe40000000030 */
        /* <DEDUP_REMOVED lines=20> */
[----:B------:R-:W-:Y:S04]  /*23cd0*/  LDS.128 R20, [R76+0x5e0] ;  /* 0x0005e0004c147984 */ /* 0x000fe80000000c00 */
[----:B------:R2:W-:Y:S01]  /*23ce0*/  STL [R1+0x64], R13 ;  /* 0x0000640d01007387 */ /* 0x0005e20000100800 */
[----:B-1----:R-:W-:-:S03]  /*23cf0*/  FFMA R12, R216, R164, R18 ;  /* 0x000000a4d80c7223 */ /* 0x002fc60000000012 */
[----:B------:R-:W-:Y:S04]  /*23d00*/  LDS.128 R56, [R2.X4+UR5+0x43e0] ;  /* 0x0043e00502387984 */ /* 0x000fe80008004c00 */
[----:B------:R1:W-:Y:S01]  /*23d10*/  STL [R1+0x60], R12 ;  /* 0x0000600c01007387 */ /* 0x0003e20000100800 */
[----:B--2---:R-:W-:Y:S01]  /*23d20*/  FFMA R13, R216, R172, R16 ;  /* 0x000000acd80d7223 */ /* 0x004fe20000000010 */
[----:B------:R-:W-:Y:S02]  /*23d30*/  MOV R216, R235 ;  /* 0x000000eb00d87202 */ /* 0x000fe40000000f00 */
[----:B------:R-:W-:Y:S04]  /*23d40*/  STL [R1+0x58], R14 ;  /* 0x0000580e01007387 */ /* 0x000fe80000100800 */
[----:B------:R-:W-:Y:S01]  /*23d50*/  STL [R1+0x48], R13 ;  /* 0x0000480d01007387 */ /* 0x000fe20000100800 */
[C---:B-1----:R-:W-:Y:S01]  /*23d60*/  FFMA R12, R220.reuse, R160, R11 ;  /* 0x000000a0dc0c7223 */ /* 0x042fe2000000000b */
[C---:B------:R-:W-:Y:S01]  /*23d70*/  FFMA R11, R220.reuse, R164, R10 ;  /* 0x000000a4dc0b7223 */ /* 0x040fe2000000000a */
[C---:B------:R-:W-:Y:S01]  /*23d80*/  FFMA R10, R220.reuse, R168, R9 ;  /* 0x000000a8dc0a7223 */ /* 0x040fe20000000009 */
[----:B------:R-:W-:Y:S01]  /*23d90*/  FFMA R9, R220, R172, R8 ;  /* 0x000000acdc097223 */ /* 0x000fe20000000008 */
[----:B------:R-:W-:Y:S01]  /*23da0*/  FFMA R8, R224, R160, R43 ;  /* 0x000000a0e0087223 */ /* 0x000fe2000000002b */
[----:B------:R-:W-:Y:S01]  /*23db0*/  STL [R1+0x78], R12 ;  /* 0x0000780c01007387 */ /* 0x000fe20000100800 */
[----:B------:R-:W-:-:S02]  /*23dc0*/  MOV R220, R234 ;  /* 0x000000ea00dc7202 */ /* 0x000fc40000000f00 */
[----:B------:R-:W-:Y:S01]  /*23dd0*/  MOV R160, R232 ;  /* 0x000000e800a07202 */ /* 0x000fe20000000f00 */
[----:B------:R-:W-:Y:S04]  /*23de0*/  STL [R1+0x70], R11 ;  /* 0x0000700b01007387 */ /* 0x000fe80000100800 */
[----:B------:R1:W-:Y:S04]  /*23df0*/  STL [R1+0x6c], R10 ;  /* 0x00006c0a01007387 */ /* 0x0003e80000100800 */
[----:B------:R2:W-:Y:S04]  /*23e00*/  STL [R1+0x5c], R9 ;  /* 0x00005c0901007387 */ /* 0x0005e80000100800 */
[----:B------:R3:W-:Y:S01]  /*23e10*/  STL [R1+0x7c], R8 ;  /* 0x00007c0801007387 */ /* 0x0007e20000100800 */
[----:B-1----:R-:W-:Y:S01]  /*23e20*/  FFMA R10, R224, R164, R39 ;  /* 0x000000a4e00a7223 */ /* 0x002fe20000000027 */
[----:B------:R-:W-:-:S02]  /*23e30*/  MOV R164, R233 ;  /* 0x000000e900a47202 */ /* 0x000fc40000000f00 */
[----:B------:R-:W1:Y:S01]  /*23e40*/  LDS.128 R12, [R76+0x7e0] ;  /* 0x0007e0004c0c7984 */ /* 0x000e620000000c00 */
[----:B--2---:R-:W-:-:S03]  /*23e50*/  FFMA R9, R224, R168, R35 ;  /* 0x000000a8e0097223 */ /* 0x004fc60000000023 */
[----:B------:R-:W-:Y:S01]  /*23e60*/  STL [R1+0x74], R10 ;  /* 0x0000740a01007387 */ /* 0x000fe20000100800 */
[----:B---3--:R-:W-:-:S03]  /*23e70*/  FFMA R8, R224, R172, R31 ;  /* 0x000000ace0087223 */ /* 0x008fc6000000001f */
[----:B------:R-:W-:Y:S04]  /*23e80*/  STL [R1+0x68], R9 ;  /* 0x0000680901007387 */ /* 0x000fe80000100800 */
[----:B------:R-:W-:Y:S04]  /*23e90*/  STL [R1+0x54], R8 ;  /* 0x0000540801007387 */ /* 0x000fe80000100800 */
[----:B------:R-:W2:Y:S04]  /*23ea0*/  LDS.128 R8, [R76+0x1e0] ;  /* 0x0001e0004c087984 */ /* 0x000ea80000000c00 */
[----:B------:R-:W3:Y:S04]  /*23eb0*/  LDS.128 R16, [R76+0x3e0] ;  /* 0x0003e0004c107984 */ /* 0x000ee80000000c00 */
[----:B------:R-:W4:Y:S04]  /*23ec0*/  LDS.128 R232, [R2.X4+UR5+0x1f0] ;  /* 0x0001f00502e87984 */ /* 0x000f280008004c00 */
[----:B------:R-:W5:Y:S04]  /*23ed0*/  LDS.128 R76, [R76+0x5f0] ;  /* 0x0005f0004c4c7984 */ /* 0x000f680000000c00 */
[----:B------:R1:W4:Y:S04]  /*23ee0*/  LDS.128 R28, [R2.X4+UR5+0x5e0] ;  /* 0x0005e005021c7984 */ /* 0x0003280008004c00 */
[----:B------:R2:W4:Y:S01]  /*23ef0*/  LDS.128 R32, [R2.X4+UR5+0x7e0] ;  /* 0x0007e00502207984 */ /* 0x0005220008004c00 */
[----:B-1----:R-:W-:-:S03]  /*23f00*/  FFMA R164, R228, R12, R164 ;  /* 0x0000000ce4a47223 */ /* 0x002fc600000000a4 */
[----:B------:R1:W1:Y:S04]  /*23f10*/  LDS.128 R36, [R2.X4+UR5+0x21e0] ;  /* 0x0021e00502247984 */ /* 0x0002680008004c00 */
[----:B------:R1:W1:Y:S04]  /*23f20*/  LDS.128 R40, [R2.X4+UR5+0x23e0] ;  /* 0x0023e00502287984 */ /* 0x0002680008004c00 */
[----:B------:R1:W1:Y:S04]  /*23f30*/  LDS.128 R60, [R2.X4+UR5+0x45e0] ;  /* 0x0045e005023c7984 */ /* 0x0002680008004c00 */
[----:B------:R1:W1:Y:S01]  /*23f40*/  LDS.128 R80, [R2.X4+UR5+0x47e0] ;  /* 0x0047e00502507984 */ /* 0x0002620008004c00 */
[----:B--2---:R-:W-:-:S03]  /*23f50*/  FFMA R160, R228, R8, R160 ;  /* 0x00000008e4a07223 */ /* 0x004fc600000000a0 */
[----:B------:R2:W1:Y:S01]  /*23f60*/  LDS.128 R84, [R2.X4+UR5+0x61e0] ;  /* 0x0061e00502547984 */ /* 0x0004620008004c00 */
[C---:B---3--:R-:W-:Y:S01]  /*23f70*/  FFMA R168, R228.reuse, R16, R220 ;  /* 0x00000010e4a87223 */ /* 0x048fe200000000dc */
[----:B------:R-:W-:Y:S02]  /*23f80*/  FFMA R228, R228, R20, R216 ;  /* 0x00000014e4e47223 */ /* 0x000fe400000000d8 */
[----:B------:R2:W3:Y:S04]  /*23f90*/  LDS.128 R88, [R2.X4+UR5+0x63e0] ;  /* 0x0063e00502587984 */ /* 0x0004e80008004c00 */
[----:B------:R-:W2:Y:S04]  /*23fa0*/  LDL.LU R216, [R1+0xbc] ;  /* 0x0000bc0001d87983 */ /* 0x000ea80000300800 */
[----:B------:R1:W1:Y:S04]  /*23fb0*/  LDS.128 R92, [R2.X4+UR5+0x65e0] ;  /* 0x0065e005025c7984 */ /* 0x0002680008004c00 */
        /* <DEDUP_REMOVED lines=13> */
[----:B------:R-:W3:Y:S04]  /*24090*/  S2R R172, SR_TID.X ;  /* 0x0000000000ac7919 */ /* 0x000ee80000002100 */
[----:B------:R-:W3:Y:S01]  /*240a0*/  S2R R224, SR_TID.X ;  /* 0x0000000000e07919 */ /* 0x000ee20000002100 */
        /* <DEDUP_REMOVED lines=15> */
[----:B-----5:R-:W-:Y:S01]  /*241a0*/  FFMA R228, R232, R76, R228 ;  /* 0x0000004ce8e47223 */ /* 0x020fe200000000e4 */
[C---:B------:R-:W-:Y:S01]  /*241b0*/  FFMA R160, R233.reuse, R65, R160 ;  /* 0x00000041e9a07223 */ /* 0x040fe200000000a0 */
[----:B---3--:R-:W-:Y:S01]  /*241c0*/  SHF.R.U32.HI R172, RZ, 0x5, R172 ;  /* 0x00000005ffac7819 */ /* 0x008fe200000116ac */
[C---:B------:R-:W-:Y:S01]  /*241d0*/  FFMA R164, R233.reuse, R69, R164 ;  /* 0x00000045e9a47223 */ /* 0x040fe200000000a4 */
[----:B------:R-:W-:Y:S01]  /*241e0*/  SHF.L.U32 R224, R224, 0x2, RZ ;  /* 0x00000002e0e07819 */ /* 0x000fe200000006ff */
[C---:B------:R-:W-:Y:S01]  /*241f0*/  FFMA R168, R233.reuse, R73, R168 ;  /* 0x00000049e9a87223 */ /* 0x040fe200000000a8 */
[----:B------:R-:W-:Y:S01]  /*24200*/  FFMA R230, R233, R77, R228 ;  /* 0x0000004de9e67223 */ /* 0x000fe200000000e4 */
[----:B------:R-:W-:-:S02]  /*24210*/  SGXT.U32 R220, R172, 0x2 ;  /* 0x00000002acdc781a */ /* 0x000fc40000000000 */
[----:B------:R-:W-:Y:S01]  /*24220*/  LOP3.LUT R224, R224, 0x7c, RZ, 0xc0, !PT ;  /* 0x0000007ce0e07812 */ /* 0x000fe200078ec0ff */
[C---:B------:R-:W-:Y:S01]  /*24230*/  FFMA R228, R234.reuse, R66, R160 ;  /* 0x00000042eae47223 */ /* 0x040fe200000000a0 */
[C---:B------:R-:W-:Y:S01]  /*24240*/  FFMA R229, R234.reuse, R74, R168 ;  /* 0x0000004aeae57223 */ /* 0x040fe200000000a8 */
[C---:B------:R-:W-:Y:S01]  /*24250*/  FFMA R231, R234.reuse, R70, R164 ;  /* 0x00000046eae77223 */ /* 0x040fe200000000a4 */
[----:B------:R-:W-:Y:S01]  /*24260*/  FFMA R230, R234, R78, R230 ;  /* 0x0000004eeae67223 */ /* 0x000fe200000000e6 */
[----:B------:R-:W-:Y:S02]  /*24270*/  IADD3 R164, -R224, 0xb8, RZ ;  /* 0x000000b8e0a47810 */ /* 0x000fe40007ffe1ff */
[----:B------:R-:W-:Y:S02]  /*24280*/  LEA R168, R220, R224, 0x7 ;  /* 0x000000e0dca87211 */ /* 0x000fe400078e38ff */
[----:B--2---:R-:W-:-:S02]  /*24290*/  IADD3 R160, R216, 0x80, RZ ;  /* 0x00000080d8a07810 */ /* 0x004fc40007ffe0ff */
[----:B-1----:R-:W-:Y:S01]  /*242a0*/  IMNMX.U32 R172, R164, 0xb8, PT ;  /* 0x000000b8a4ac7817 */ /* 0x002fe20003800000 */
[----:B------:R-:W-:Y:S01]  /*242b0*/  ULDC.64 UR10, c[0x0][0x118] ;  /* 0x00004600000a7ab9 */ /* 0x000fe20000000a00 */
[----:B------:R-:W-:-:S03]  /*242c0*/  SHF.L.U32 R164, R168, 0x2, RZ ;  /* 0x00000002a8a47819 */ /* 0x000fc600000006ff */
[----:B------:R-:W2:Y:S04]  /*242d0*/  LDL.LU R216, [R1+0x1c] ;  /* 0x00001c0001d87983 */ /* 0x000ea80000300800 */
[----:B------:R-:W3:Y:S04]  /*242e0*/  LDL.LU R234, [R1] ;  /* 0x0000000001ea7983 */ /* 0x000ee80000300800 */
[----:B------:R-:W4:Y:S04]  /*242f0*/  LDL.LU R172, [R1+0x4] ;  /* 0x0000040001ac7983 */ /* 0x000f280000300800 */
[----:B------:R-:W5:Y:S04]  /*24300*/  LDL.LU R233, [R1+0x8] ;  /* 0x0000080001e97983 */ /* 0x000f680000300800 */
[----:B------:R-:W5:Y:S04]  /*24310*/  LDL.LU R232, [R1+0x10] ;  /* 0x0000100001e87983 */ /* 0x000f680000300800 */
[----:B------:R-:W5:Y:S04]  /*24320*/  LDL.LU R224, [R1+0x14] ;  /* 0x0000140001e07983 */ /* 0x000f680000300800 */
[----:B------:R-:W5:Y:S01]  /*24330*/  LDL.LU R220, [R1+0x18] ;  /* 0x0000180001dc7983 */ /* 0x000f620000300800 */
[----:B------:R-:W-:-:S03]  /*24340*/  FFMA R2, R24, R8, R0 ;  /* 0x0000000818027223 */ /* 0x000fc60000000000 */
[----:B------:R-:W-:Y:S04]  /*24350*/  STL [R1+0x2e4], R127 ;  /* 0x0002e47f01007387 */ /* 0x000fe80000100800 */
[----:B------:R-:W-:Y:S04]  /*24360*/  STL [R1+0x2e0], R131 ;  /* 0x0002e08301007387 */ /* 0x000fe80000100800 */
[----:B------:R-:W-:Y:S04]  /*24370*/  STL [R1+0x2dc], R135 ;  /* 0x0002dc8701007387 */ /* 0x000fe80000100800 */
[----:B------:R-:W-:Y:S04]  /*24380*/  STL [R1+0x2d8], R139 ;  /* 0x0002d88b01007387 */ /* 0x000fe80000100800 */
[----:B------:R-:W-:Y:S04]  /*24390*/  STL [R1+0x2d4], R143 ;  /* 0x0002d48f01007387 */ /* 0x000fe80000100800 */
[----:B------:R-:W-:Y:S04]  /*243a0*/  STL [R1+0x2d0], R147 ;  /* 0x0002d09301007387 */ /* 0x000fe80000100800 */
[----:B------:R1:W-:Y:S04]  /*243b0*/  STL [R1+0x2cc], R151 ;  /* 0x0002cc9701007387 */ /* 0x0003e80000100800 */
[----:B------:R-:W-:Y:S04]  /*243c0*/  STL [R1+0x2c8], R155 ;  /* 0x0002c89b01007387 */ /* 0x000fe80000100800 */
[----:B------:R-:W-:Y:S01]  /*243d0*/  STL [R1+0x2c4], R159 ;  /* 0x0002c49f01007387 */ /* 0x000fe20000100800 */
[-C--:B-1----:R-:W-:Y:S01]  /*243e0*/  FFMA R151, R5, R173.reuse, R238 ;  /* 0x000000ad05977223 */ /* 0x082fe200000000ee */
        /* <DEDUP_REMOVED lines=25> */
[----:B------:R-:W-:Y:S01]  /*24580*/  IADD3 R3, R3, 0x1, RZ ;  /* 0x0000000103037810 */ /* 0x000fe20007ffe0ff */
[----:B------:R-:W-:Y:S06]  /*24590*/  BAR.SYNC 0x0 ;  /* 0x0000000000007b1d */ /* 0x000fec0000000000 */
[----:B--2---:R-:W-:Y:S01]  /*245a0*/  MOV R127, R216 ;  /* 0x000000d8007f7202 */ /* 0x004fe20000000f00 */
[C---:B---3--:R-:W-:Y:S01]  /*245b0*/  FFMA R0, R24.reuse, R16, R234 ;  /* 0x0000001018007223 */ /* 0x048fe200000000ea */
[----:B----4-:R-:W-:-:S04]  /*245c0*/  FFMA R159, R24, R20, R172 ;  /* 0x00000014189f7223 */ /* 0x010fc800000000ac */
[----:B------:R1:W-:Y:S01]  /*245d0*/  STL [R1+0xc], R0 ;  /* 0x00000c0001007387 */ /* 0x0003e20000100800 */
[----:B-----5:R-:W-:-:S03]  /*245e0*/  FFMA R155, R24, R12, R233 ;  /* 0x0000000c189b7223 */ /* 0x020fc600000000e9 */
[----:B------:R-:W2:Y:S04]  /*245f0*/  LDL.LU R172, [R1+0x20] ;  /* 0x0000200001ac7983 */ /* 0x000ea80000300800 */
[----:B------:R-:W3:Y:S01]  /*24600*/  LDL.LU R168, [R1+0x24] ;  /* 0x0000240001a87983 */ /* 0x000ee20000300800 */
[C---:B-1----:R-:W-:Y:S01]  /*24610*/  FFMA R0, R5.reuse, R169, R232 ;  /* 0x000000a905007223 */ /* 0x042fe200000000e8 */
[C---:B------:R-:W-:Y:S02]  /*24620*/  FFMA R24, R5.reuse, R165, R224 ;  /* 0x000000a505187223 */ /* 0x040fe400000000e0 */
[----:B------:R-:W4:Y:S01]  /*24630*/  LDL.LU R216, [R1+0x40] ;  /* 0x0000400001d87983 */ /* 0x000f220000300800 */
[----:B------:R-:W-:-:S03]  /*24640*/  FFMA R5, R5, R161, R220 ;  /* 0x000000a105057223 */ /* 0x000fc600000000dc */
[----:B------:R-:W5:Y:S04]  /*24650*/  LDL.LU R232, [R1+0x50] ;  /* 0x0000500001e87983 */ /* 0x000f680000300800 */
[----:B------:R-:W4:Y:S04]  /*24660*/  LDL.LU R224, [R1+0x48] ;  /* 0x0000480001e07983 */ /* 0x000f280000300800 */
        /* <DEDUP_REMOVED lines=11> */
[----:B------:R-:W4:Y:S01]  /*24720*/  LDL.LU R185, [R1+0x28] ;  /* 0x0000280001b97983 */ /* 0x000f220000300800 */
[----:B------:R-:W-:-:S03]  /*24730*/  FFMA R197, R197, R161, R127 ;  /* 0x000000a1c5c57223 */ /* 0x000fc6000000007f */
[----:B------:R-:W5:Y:S04]  /*24740*/  LDL.LU R189, [R1+0x3c] ;  /* 0x00003c0001bd7983 */ /* 0x000f680000300800 */
[----:B------:R-:W5:Y:S04]  /*24750*/  LDL.LU R193, [R1+0x38] ;  /* 0x0000380001c17983 */ /* 0x000f680000300800 */
[----:B------:R-:W5:Y:S01]  /*24760*/  LDL.LU R127, [R1+0x2e4] ;  /* 0x0002e400017f7983 */ /* 0x000f620000300800 */
[C---:B--2---:R-:W-:Y:S01]  /*24770*/  FFMA R172, R201.reuse, R169, R172 ;  /* 0x000000a9c9ac7223 */ /* 0x044fe200000000ac */
[C---:B---3--:R-:W-:Y:S01]  /*24780*/  FFMA R168, R201.reuse, R165, R168 ;  /* 0x000000a5c9a87223 */ /* 0x048fe200000000a8 */
[----:B----4-:R-:W-:Y:S01]  /*24790*/  FFMA R201, R201, R161, R185 ;  /* 0x000000a1c9c97223 */ /* 0x010fe200000000b9 */
[----:B------:R-:W-:-:S02]  /*247a0*/  FFMA R185, R205, R173, R204 ;  /* 0x000000adcdb97223 */ /* 0x000fc400000000cc */
[----:B------:R-:W2:Y:S01]  /*247b0*/  LDL.LU R204, [R1+0x34] ;  /* 0x0000340001cc7983 */ /* 0x000ea20000300800 */
[C---:B------:R-:W-:Y:S01]  /*247c0*/  FFMA R181, R205.reuse, R169, R181 ;  /* 0x000000a9cdb57223 */ /* 0x040fe200000000b5 */
[-C--:B------:R-:W-:Y:S01]  /*247d0*/  FFMA R177, R205, R165.reuse, R177 ;  /* 0x000000a5cdb17223 */ /* 0x080fe200000000b1 */
[C---:B-----5:R-:W-:Y:S01]  /*247e0*/  FFMA R189, R209.reuse, R165, R189 ;  /* 0x000000a5d1bd7223 */ /* 0x060fe200000000bd */
[C---:B------:R-:W-:Y:S01]  /*247f0*/  FFMA R216, R209.reuse, R161, R216 ;  /* 0x000000a1d1d87223 */ /* 0x040fe200000000d8 */
[----:B------:R-:W-:Y:S01]  /*24800*/  FFMA R193, R209, R169, R193 ;  /* 0x000000a9d1c17223 */ /* 0x000fe200000000c1 */
[----:B--2---:R-:W-:Y:S01]  /*24810*/  FFMA R205, R205, R161, R204 ;  /* 0x000000a1cdcd7223 */ /* 0x004fe200000000cc */
[----:B------:R-:W-:Y:S02]  /*24820*/  FFMA R204, R209, R173, R208 ;  /* 0x000000add1cc7223 */ /* 0x000fe400000000d0 */
[----:B------:R-:W2:Y:S04]  /*24830*/  LDL.LU R208, [R1+0x4c] ;  /* 0x00004c0001d07983 */ /* 0x000ea80000300800 */
[----:B------:R-:W3:Y:S01]  /*24840*/  LDL.LU R209, [R1+0x44] ;  /* 0x0000440001d17983 */ /* 0x000ee20000300800 */
[C---:B------:R-:W-:Y:S01]  /*24850*/  FFMA R232, R213.reuse, R161, R232 ;  /* 0x000000a1d5e87223 */ /* 0x040fe200000000e8 */
[C---:B--2---:R-:W-:Y:S01]  /*24860*/  FFMA R208, R213.reuse, R165, R208 ;  /* 0x000000a5d5d07223 */ /* 0x044fe200000000d0 */
[----:B---3--:R-:W-:-:S02]  /*24870*/  FFMA R209, R213, R169, R209 ;  /* 0x000000a9d5d17223 */ /* 0x008fc400000000d1 */
[----:B------:R-:W2:Y:S01]  /*24880*/  LDL.LU R213, [R1+0x60] ;  /* 0x0000600001d57983 */ /* 0x000ea20000300800 */
[C---:B------:R-:W-:Y:S01]  /*24890*/  FFMA R224, R217.reuse, R173, R224 ;  /* 0x000000add9e07223 */ /* 0x040fe200000000e0 */
[C---:B------:R-:W-:Y:S01]  /*248a0*/  FFMA R220, R217.reuse, R169, R220 ;  /* 0x000000a9d9dc7223 */ /* 0x040fe200000000dc */
[C---:B------:R-:W-:Y:S01]  /*248b0*/  FFMA R238, R217.reuse, R161, R238 ;  /* 0x000000a1d9ee7223 */ /* 0x040fe200000000ee */
[----:B--2---:R-:W-:Y:S02]  /*248c0*/  FFMA R213, R217, R165, R213 ;  /* 0x000000a5d9d57223 */ /* 0x004fe400000000d5 */
[----:B------:R-:W2:Y:S01]  /*248d0*/  LDL.LU R217, [R1+0x70] ;  /* 0x0000700001d97983 */ /* 0x000ea20000300800 */
        /* <DEDUP_REMOVED lines=30> */
[C---:B------:R-:W-:Y:S01]  /*24ac0*/  FFMA R4, R178.reuse, R170, R4 ;  /* 0x000000aab2047223 */ /* 0x040fe20000000004 */
        /* <DEDUP_REMOVED lines=41> */
[C---:B--2---:R-:W-:Y:S01]  /*24d60*/  FFMA R217, R221.reuse, R165, R217 ;  /* 0x000000a5ddd97223 */ /* 0x044fe200000000d9 */
[----:B------:R-:W-:Y:S01]  /*24d70*/  FFMA R221, R221, R161, R131 ;  /* 0x000000a1dddd7223 */ /* 0x000fe20000000083 */
[C---:B------:R-:W-:Y:S01]  /*24d80*/  FFMA R165, R225.reuse, R165, R143 ;  /* 0x000000a5e1a57223 */ /* 0x040fe2000000008f */
[----:B------:R-:W-:Y:S01]  /*24d90*/  FFMA R161, R225, R161, R147 ;  /* 0x000000a1e1a17223 */ /* 0x000fe20000000093 */
[----:B------:R-:W2:Y:S04]  /*24da0*/  LDL.LU R131, [R1+0x2e0] ;  /* 0x0002e00001837983 */ /* 0x000ea80000300800 */
[----:B------:R-:W1:Y:S04]  /*24db0*/  S2R R225, SR_TID.X ;  /* 0x0000000000e17919 */ /* 0x000e680000002100 */
[----:B------:R-:W3:Y:S04]  /*24dc0*/  LDL.LU R135, [R1+0x2dc] ;  /* 0x0002dc0001877983 */ /* 0x000ee80000300800 */
[----:B------:R-:W4:Y:S04]  /*24dd0*/  LDL.LU R139, [R1+0x2d8] ;  /* 0x0002d800018b7983 */ /* 0x000f280000300800 */
[----:B------:R-:W5:Y:S04]  /*24de0*/  LDL.LU R143, [R1+0x2d4] ;  /* 0x0002d400018f7983 */ /* 0x000f680000300800 */
[----:B------:R-:W2:Y:S01]  /*24df0*/  LDL.LU R147, [R1+0x2d0] ;  /* 0x0002d00001937983 */ /* 0x000ea20000300800 */
[----:B------:R-:W-:-:S03]  /*24e00*/  FFMA R221, R222, R162, R221 ;  /* 0x000000a2dedd7223 */ /* 0x000fc600000000dd */
[----:B------:R-:W2:Y:S01]  /*24e10*/  LDL.LU R151, [R1+0x2cc] ;  /* 0x0002cc0001977983 */ /* 0x000ea20000300800 */
[----:B-1----:R-:W-:-:S04]  /*24e20*/  SHF.L.U32 R225, R225, 0x2, RZ ;  /* 0x00000002e1e17819 */ /* 0x002fc800000006ff */
[----:B------:R-:W-:-:S04]  /*24e30*/  LOP3.LUT R225, R225, 0x7c, RZ, 0xc0, !PT ;  /* 0x0000007ce1e17812 */ /* 0x000fc800078ec0ff */
[----:B------:R-:W-:-:S04]  /*24e40*/  IADD3 R225, -R225, 0xb8, RZ ;  /* 0x000000b8e1e17810 */ /* 0x000fc80007ffe1ff */
[----:B------:R-:W-:Y:S01]  /*24e50*/  IMNMX.U32 R225, R225, 0xb8, PT ;  /* 0x000000b8e1e17817 */ /* 0x000fe20003800000 */
[----:B------:R-:W-:-:S03]  /*24e60*/  FFMA R161, R226, R162, R161 ;  /* 0x000000a2e2a17223 */ /* 0x000fc600000000a1 */
[----:B------:R-:W-:Y:S02]  /*24e70*/  ISETP.GE.U32.AND P0, PT, R160, R225, PT ;  /* 0x000000e1a000720c */ /* 0x000fe40003f06070 */
[----:B------:R-:W2:Y:S01]  /*24e80*/  LDL.LU R225, [R1+0xc] ;  /* 0x00000c0001e17983 */ /* 0x000ea20000300800 */
[-C--:B------:R-:W-:Y:S01]  /*24e90*/  FFMA R217, R222, R166.reuse, R217 ;  /* 0x000000a6ded97223 */ /* 0x080fe200000000d9 */
[----:B------:R-:W-:Y:S01]  /*24ea0*/  FFMA R165, R226, R166, R165 ;  /* 0x000000a6e2a57223 */ /* 0x000fe200000000a5 */
[C---:B------:R-:W-:Y:S01]  /*24eb0*/  FFMA R162, R25.reuse, R13, R155 ;  /* 0x0000000d19a27223 */ /* 0x040fe2000000009b */
[----:B------:R-:W-:Y:S01]  /*24ec0*/  FFMA R166, R25, R21, R159 ;  /* 0x0000001519a67223 */ /* 0x000fe2000000009f */
[----:B------:R-:W3:Y:S04]  /*24ed0*/  LDL.LU R155, [R1+0x2c8] ;  /* 0x0002c800019b7983 */ /* 0x000ee80000300800 */
[----:B------:R-:W3:Y:S04]  /*24ee0*/  LDL.LU R159, [R1+0x2c4] ;  /* 0x0002c400019f7983 */ /* 0x000ee80000300800 */
[----:B------:R-:W3:Y:S04]  /*24ef0*/  LDL R178, [R1+0x108] ;  /* 0x0001080001b27983 */ /* 0x000ee80000100800 */
[----:B------:R-:W4:Y:S04]  /*24f00*/  LDL R174, [R1+0x104] ;  /* 0x0001040001ae7983 */ /* 0x000f280000100800 */
[----:B------:R-:W5:Y:S01]  /*24f10*/  LDL R12, [R1+0x110] ;  /* 0x00011000010c7983 */ /* 0x000f620000100800 */
        /* <DEDUP_REMOVED lines=12> */
[----:B------:R-:W-:Y:S01]  /*24fe0*/  ISETP.GE.AND P1, PT, R3, 0x3, PT ;  /* 0x000000030300780c */ /* 0x000fe20003f26270 */
        /* <DEDUP_REMOVED lines=16> */
[----:B------:R-:W-:Y:S01]  /*250f0*/  SEL R3, R3, RZ, !P1 ;  /* 0x000000ff03037207 */ /* 0x000fe20004800000 */
[-C--:B------:R-:W-:Y:S01]  /*25100*/  FFMA R4, R179, R171.reuse, R4 ;  /* 0x000000abb3047223 */ /* 0x080fe20000000004 */
[C---:B------:R-:W-:Y:S01]  /*25110*/  FFMA R0, R7.reuse, R171, R0 ;  /* 0x000000ab07007223 */ /* 0x040fe20000000000 */
[----:B------:R-:W-:Y:S01]  /*25120*/  FFMA R24, R7, R167, R24 ;  /* 0x000000a707187223 */ /* 0x000fe20000000018 */
        /* <DEDUP_REMOVED lines=16> */
[----:B------:R-:W-:Y:S01]  /*25230*/  LEA R7, R3, R164, 0xf ;  /* 0x000000a403077211 */ /* 0x000fe200078e78ff */
[----:B------:R-:W5:Y:S01]  /*25240*/  LDL R8, [R1+0x10c] ;  /* 0x00010c0001087983 */ /* 0x000f620000100800 */
[----:B------:R-:W-:-:S03]  /*25250*/  FFMA R4, R32, R20, R4 ;  /* 0x0000001420047223 */ /* 0x000fc60000000004 */
[----:B------:R-:W5:Y:S01]  /*25260*/  LDL R163, [R1+0xb8] ;  /* 0x0000b80001a37983 */ /* 0x000f620000100800 */
[C---:B------:R-:W-:Y:S01]  /*25270*/  FFMA R24, R28.reuse, R16, R24 ;  /* 0x000000101c187223 */ /* 0x040fe20000000018 */
[----:B------:R-:W-:Y:S01]  /*25280*/  FFMA R0, R28, R20, R0 ;  /* 0x000000141c007223 */ /* 0x000fe20000000000 */
[----:B------:R-:W-:Y:S01]  /*25290*/  FFMA R6, R29, R13, R6 ;  /* 0x0000000d1d067223 */ /* 0x000fe20000000006 */
[----:B------:R-:W-:Y:S01]  /*252a0*/  FFMA R237, R33, R9, R237 ;  /* 0x0000000921ed7223 */ /* 0x000fe200000000ed */
[C---:B------:R-:W-:Y:S01]  /*252b0*/  FFMA R24, R29.reuse, R17, R24 ;  /* 0x000000111d187223 */ /* 0x040fe20000000018 */
        /* <DEDUP_REMOVED lines=15> */
[----:B------:R-:W-:-:S02]  /*253b0*/  FFMA R25, R25, R9, R2 ;  /* 0x0000000919197223 */ /* 0x000fc40000000002 */
[----:B------:R-:W2:Y:S01]  /*253c0*/  LDL R9, [R1+0x114] ;  /* 0x0001140001097983 */ /* 0x000ea20000100800 */
[C---:B------:R-:W-:Y:S01]  /*253d0*/  FFMA R170, R26.reuse, R18, R170 ;  /* 0x000000121aaa7223 */ /* 0x040fe200000000aa */
[----:B------:R-:W-:-:S03]  /*253e0*/  FFMA R25, R26, R10, R25 ;  /* 0x0000000a1a197223 */ /* 0x000fc60000000019 */
[C---:B------:R-:W-:Y:S01]  /*253f0*/  FFMA R170, R27.reuse, R19, R170 ;  /* 0x000000131baa7223 */ /* 0x040fe200000000aa */
[----:B------:R-:W-:Y:S01]  /*25400*/  FFMA R25, R27, R11, R25 ;  /* 0x0000000b1b197223 */ /* 0x000fe20000000019 */
[----:B---3--:R-:W-:-:S04]  /*25410*/  IADD3 R26, P2, R178, UR6, RZ ;  /* 0x00000006b21a7c10 */ /* 0x008fc8000ff5e0ff */
[----:B----4-:R-:W-:-:S05]  /*25420*/  IADD3.X R27, R174, UR7, RZ, P2, !PT ;  /* 0x00000007ae1b7c10 */ /* 0x010fca00097fe4ff */
[----:B------:R-:W-:Y:S01]  /*25430*/  @!PT LDS RZ, [RZ] ;  /* 0x00000000fffff984 */ /* 0x000fe20000000800 */
[----:B------:R-:W-:Y:S01]  /*25440*/  @!PT LDS RZ, [RZ] ;  /* 0x00000000fffff984 */ /* 0x000fe20000000800 */
[----:B------:R-:W-:Y:S01]  /*25450*/  @!PT LDS RZ, [RZ] ;  /* 0x00000000fffff984 */ /* 0x000fe20000000800 */
[----:B------:R1:W-:Y:S02]  /*25460*/  LDGSTS.E.BYPASS.128 [R7], [R26.64], !P0 ;  /* 0x000000001a077fae */ /* 0x0003e4000c101c4a */
[----:B-1----:R-:W-:Y:S01]  /*25470*/  FFMA R7, R33, R21, R4 ;  /* 0x0000001521077223 */ /* 0x002fe20000000004 */
[----:B-----5:R-:W-:Y:S01]  /*25480*/  IADD3 R4, P1, R12, UR6, RZ ;  /* 0x000000060c047c10 */ /* 0x020fe2000ff3e0ff */
[C---:B------:R-:W-:Y:S01]  /*25490*/  FFMA R169, R227.reuse, R171, R169 ;  /* 0x000000abe3a97223 */ /* 0x040fe200000000a9 */
[----:B------:R-:W3:Y:S01]  /*254a0*/  LDL R12, [R1+0x118] ;  /* 0x00011800010c7983 */ /* 0x000ee20000100800 */
[----:B------:R-:W-:Y:S02]  /*254b0*/  FFMA R165, R227, R167, R165 ;  /* 0x000000a7e3a57223 */ /* 0x000fe400000000a5 */
[----:B------:R-:W-:Y:S01]  /*254c0*/  FFMA R169, R96, R20, R169 ;  /* 0x0000001460a97223 */ /* 0x000fe200000000a9 */
[----:B------:R-:W-:Y:S01]  /*254d0*/  FFMA R29, R30, R10, R29 ;  /* 0x0000000a1e1d7223 */ /* 0x000fe2000000001d */
[----:B------:R-:W-:Y:S01]  /*254e0*/  FFMA R165, R96, R16, R165 ;  /* 0x0000001060a57223 */ /* 0x000fe200000000a5 */
[-C--:B------:R-:W-:Y:S01]  /*254f0*/  FFMA R237, R34, R10.reuse, R237 ;  /* 0x0000000a22ed7223 */ /* 0x080fe200000000ed */
[----:B------:R-:W4:Y:S01]  /*25500*/  LDL R96, [R1+0xb4] ;  /* 0x0000b40001607983 */ /* 0x000f220000100800 */
        /* <DEDUP_REMOVED lines=13> */
[----:B------:R-:W5:Y:S01]  /*255e0*/  LDL R10, [R1+0x120] ;  /* 0x00012000010a7983 */ /* 0x000f620000100800 */
        /* <DEDUP_REMOVED lines=12> */
[----:B------:R-:W-:Y:S01]  /*256b0*/  FFMA R170, R100, R72, R170 ;  /* 0x0000004864aa7223 */ /* 0x000fe200000000aa */
[----:B------:R-:W-:Y:S01]  /*256c0*/  IADD3.X R5, R8, UR7, RZ, P1, !PT ;  /* 0x0000000708057c10 */ /* 0x000fe20008ffe4ff */
[C---:B------:R-:W-:Y:S01]  /*256d0*/  FFMA R166, R100.reuse, R76, R166 ;  /* 0x0000004c64a67223 */ /* 0x040fe200000000a6 */
[----:B------:R-:W-:Y:S01]  /*256e0*/  FFMA R162, R100, R68, R162 ;  /* 0x0000004464a27223 */ /* 0x000fe200000000a2 */
[----:B------:R-:W-:Y:S01]  /*256f0*/  FFMA R208, R215, R167, R208 ;  /* 0x000000a7d7d07223 */ /* 0x000fe200000000d0 */
[----:B------:R-:W-:Y:S01]  /*25700*/  LEA R8, R3, R163, 0xf ;  /* 0x000000a303087211 */ /* 0x000fe200078e78ff */
[C---:B------:R-:W-:Y:S01]  /*25710*/  FFMA R217, R92.reuse, R16, R217 ;  /* 0x000000105cd97223 */ /* 0x040fe200000000d9 */
[----:B------:R-:W-:Y:S01]  /*25720*/  FFMA R233, R92, R20, R233 ;  /* 0x000000145ce97223 */ /* 0x000fe200000000e9 */
[----:B------:R-:W5:Y:S04]  /*25730*/  LDL R100, [R1+0xac] ;  /* 0x0000ac0001647983 */ /* 0x000f680000100800 */
[----:B------:R3:W-:Y:S04]  /*25740*/  LDGSTS.E.BYPASS.128 [R8], [R4.64], !P0 ;  /* 0x0000000004087fae */ /* 0x0007e8000c101c4a */
[----:B------:R-:W5:Y:S01]  /*25750*/  LDL R92, [R1+0xb0] ;  /* 0x0000b000015c7983 */ /* 0x000f620000100800 */
[----:B------:R-:W-:Y:S01]  /*25760*/  FFMA R212, R85, R13, R212 ;  /* 0x0000000d55d47223 */ /* 0x000fe200000000d4 */
[----:B------:R-:W-:Y:S01]  /*25770*/  FFMA R242, R187, R167, R242 ;  /* 0x000000a7bbf27223 */ /* 0x000fe200000000f2 */
        /* <DEDUP_REMOVED lines=10> */
[----:B------:R-:W5:Y:S01]  /*25820*/  LDL R27, [R1+0x134] ;  /* 0x00013400011b7983 */ /* 0x000f620000100800 */
[----:B---3--:R-:W-:-:S04]  /*25830*/  IADD3 R4, P1, R12, UR6, RZ ;  /* 0x000000060c047c10 */ /* 0x008fc8000ff3e0ff */
[----:B--2---:R-:W-:Y:S02]  /*25840*/  IADD3.X R5, R9, UR7, RZ, P1, !PT ;  /* 0x0000000709057c10 */ /* 0x004fe40008ffe4ff */
[----:B------:R-:W2:Y:S01]  /*25850*/  LDL R9, [R1+0x11c] ;  /* 0x00011c0001097983 */ /* 0x000ea20000100800 */
[----:B----4-:R-:W-:-:S05]  /*25860*/  LEA R8, R3, R96, 0xf ;  /* 0x0000006003087211 */ /* 0x010fca00078e78ff */
[----:B------:R5:W-:Y:S01]  /*25870*/  LDGSTS.E.BYPASS.128 [R8], [R4.64], !P0 ;  /* 0x0000000004087fae */ /* 0x000be2000c101c4a */
[-C--:B------:R-:W-:Y:S01]  /*25880*/  FFMA R176, R36, R20.reuse, R176 ;  /* 0x0000001424b07223 */ /* 0x080fe200000000b0 */
[-C--:B------:R-:W-:Y:S01]  /*25890*/  FFMA R180, R40, R20.reuse, R180 ;  /* 0x0000001428b47223 */ /* 0x080fe200000000b4 */
[-C--:B------:R-:W-:Y:S01]  /*258a0*/  FFMA R184, R44, R20.reuse, R184 ;  /* 0x000000142cb87223 */ /* 0x080fe200000000b8 */
[-C--:B------:R-:W-:Y:S01]  /*258b0*/  FFMA R188, R48, R20.reuse, R188 ;  /* 0x0000001430bc7223 */ /* 0x080fe200000000bc */
[-C--:B------:R-:W-:Y:S01]  /*258c0*/  FFMA R192, R52, R20.reuse, R192 ;  /* 0x0000001434c07223 */ /* 0x080fe200000000c0 */
[-C--:B------:R-:W-:Y:S01]  /*258d0*/  FFMA R172, R56, R20.reuse, R172 ;  /* 0x0000001438ac7223 */ /* 0x080fe200000000ac */
[----:B-----5:R-:W-:Y:S02]  /*258e0*/  IADD3 R4, P1, R10, UR6, RZ ;  /* 0x000000060a047c10 */ /* 0x020fe4000ff3e0ff */
[----:B------:R-:W3:Y:S01]  /*258f0*/  LDL R10, [R1+0x128] ;  /* 0x00012800010a7983 */ /* 0x000ee20000100800 */
        /* <DEDUP_REMOVED lines=16> */
[----:B------:R-:W-:Y:S01]  /*25a00*/  FFMA R208, R84, R16, R208 ;  /* 0x0000001054d07223 */ /* 0x000fe200000000d0 */
[----:B------:R-:W4:Y:S03]  /*25a10*/  LDL R21, [R1+0x130] ;  /* 0x0001300001157983 */ /* 0x000f260000100800 */
[----:B------:R-:W-:Y:S01]  /*25a20*/  FFMA R208, R85, R17, R208 ;  /* 0x0000001155d07223 */ /* 0x000fe200000000d0 */
[C---:B------:R-:W-:Y:S01]  /*25a30*/  FFMA R209, R86.reuse, R22, R209 ;  /* 0x0000001656d17223 */ /* 0x040fe200000000d1 */
[C---:B------:R-:W-:Y:S01]  /*25a40*/  FFMA R212, R86.reuse, R14, R212 ;  /* 0x0000000e56d47223 */ /* 0x040fe200000000d4 */
[----:B------:R-:W5:Y:S01]  /*25a50*/  LDL R20, [R1+0x12c] ;  /* 0x00012c0001147983 */ /* 0x000f620000100800 */
[----:B------:R-:W-:-:S03]  /*25a60*/  FFMA R208, R86, R18, R208 ;  /* 0x0000001256d07223 */ /* 0x000fc600000000d0 */
[----:B------:R-:W4:Y:S01]  /*25a70*/  LDL R86, [R1+0xa8] ;  /* 0x0000a80001567983 */ /* 0x000f220000100800 */
[----:B--2---:R-:W-:Y:S02]  /*25a80*/  IADD3.X R5, R9, UR7, RZ, P1, !PT ;  /* 0x0000000709057c10 */ /* 0x004fe40008ffe4ff */
[----:B------:R-:W-:Y:S01]  /*25a90*/  LEA R8, R3, R92, 0xf ;  /* 0x0000005c03087211 */ /* 0x000fe200078e78ff */
[----:B------:R-:W2:Y:S04]  /*25aa0*/  LDL R9, [R1+0x124] ;  /* 0x0001240001097983 */ /* 0x000ea80000100800 */
[----:B------:R3:W-:Y:S01]  /*25ab0*/  LDGSTS.E.BYPASS.128 [R8], [R4.64], !P0 ;  /* 0x0000000004087fae */ /* 0x0007e2000c101c4a */
[----:B------:R-:W-:Y:S01]  /*25ac0*/  FFMA R165, R97, R17, R165 ;  /* 0x0000001161a57223 */ /* 0x000fe200000000a5 */
        /* <DEDUP_REMOVED lines=11> */
[----:B---3--:R-:W-:Y:S01]  /*25b80*/  IADD3 R4, P1, R10, UR6, RZ ;  /* 0x000000060a047c10 */ /* 0x008fe2000ff3e0ff */
[----:B------:R-:W-:Y:S01]  /*25b90*/  FFMA R213, R88, R16, R213 ;  /* 0x0000001058d57223 */ /* 0x000fe200000000d5 */
[----:B------:R-:W-:Y:S01]  /*25ba0*/  LEA R8, R3, R100, 0xf ;  /* 0x0000006403087211 */ /* 0x000fe200078e78ff */
[-C--:B------:R-:W-:Y:S01]  /*25bb0*/  FFMA R165, R98, R18.reuse, R165 ;  /* 0x0000001262a57223 */ /* 0x080fe200000000a5 */
[C---:B------:R-:W-:Y:S01]  /*25bc0*/  FFMA R247, R41.reuse, R13, R247 ;  /* 0x0000000d29f77223 */ /* 0x040fe200000000f7 */
[----:B------:R-:W3:Y:S01]  /*25bd0*/  LDL R98, [R1+0xa4] ;  /* 0x0000a40001627983 */ /* 0x000ee20000100800 */
        /* <DEDUP_REMOVED lines=22> */
[C---:B------:R-:W-:Y:S01]  /*25d40*/  FFMA R180, R42.reuse, R22, R180 ;  /* 0x000000162ab47223 */ /* 0x040fe200000000b4 */
[----:B------:R-:W-:Y:S01]  /*25d50*/  FFMA R247, R42, R14, R247 ;  /* 0x0000000e2af77223 */ /* 0x000fe200000000f7 */
[----:B------:R-:W3:Y:S01]  /*25d60*/  LDL R41, [R1+0x140] ;  /* 0x0001400001297983 */ /* 0x000ee20000100800 */
        /* <DEDUP_REMOVED lines=35> */
[----:B------:R-:W-:Y:S01]  /*25fa0*/  FFMA R240, R39, R11, R240 ;  /* 0x0000000b27f07223 */ /* 0x000fe200000000f0 */
[C---:B------:R-:W-:Y:S01]  /*25fb0*/  FFMA R247, R43.reuse, R15, R247 ;  /* 0x0000000f2bf77223 */ /* 0x040fe200000000f7 */
        /* <DEDUP_REMOVED lines=13> */
[----:B------:R-:W3:Y:S01]  /*26090*/  LDL R40, [R1+0x148] ;  /* 0x0001480001287983 */ /* 0x000ee20000100800 */
[----:B------:R-:W-:Y:S01]  /*260a0*/  FFMA R25, R101, R65, R25 ;  /* 0x0000004165197223 */ /* 0x000fe20000000019 */
[C---:B------:R-:W-:Y:S01]  /*260b0*/  FFMA R6, R31.reuse, R15, R6 ;  /* 0x0000000f1f067223 */ /* 0x040fe20000000006 */
[----:B------:R-:W-:Y:S01]  /*260c0*/  FFMA R0, R31, R23, R0 ;  /* 0x000000171f007223 */ /* 0x000fe20000000000 */
[----:B------:R-:W3:Y:S01]  /*260d0*/  LDL R43, [R1+0x13c] ;  /* 0x00013c00012b7983 */ /* 0x000ee20000100800 */
[C---:B------:R-:W-:Y:S01]  /*260e0*/  FFMA R241, R35.reuse, R15, R241 ;  /* 0x0000000f23f17223 */ /* 0x040fe200000000f1 */
[----:B------:R-:W-:Y:S01]  /*260f0*/  FFMA R7, R35, R23, R7 ;  /* 0x0000001723077223 */ /* 0x000fe20000000007 */
[C---:B------:R-:W-:Y:S01]  /*26100*/  FFMA R244, R39.reuse, R15, R244 ;  /* 0x0000000f27f47223 */ /* 0x040fe200000000f4 */
[----:B------:R-:W3:Y:S01]  /*26110*/  LDL R97, [R1+0xa0] ;  /* 0x0000a00001617983 */ /* 0x000ee20000100800 */
        /* <DEDUP_REMOVED lines=79> */
[----:B------:R-:W3:Y:S01]  /*26610*/  LDL R93, [R1+0x9c] ;  /* 0x00009c00015d7983 */ /* 0x000ee20000100800 */
        /* <DEDUP_REMOVED lines=72> */
[----:B------:R-:W3:Y:S01]  /*26aa0*/  LDL R89, [R1+0x94] ;  /* 0x0000940001597983 */ /* 0x000ee20000100800 */
[----:B------:R-:W-:-:S03]  /*26ab0*/  FFMA R69, R158, R74, R69 ;  /* 0x0000004a9e457223 */ /* 0x000fc60000000045 */
[----:B------:R-:W3:Y:S04]  /*26ac0*/  LDL R87, [R1+0x90] ;  /* 0x0000900001577983 */ /* 0x000ee80000100800 */
[----:B------:R-:W3:Y:S04]  /*26ad0*/  LDL R99, [R1+0x168] ;  /* 0x0001680001637983 */ /* 0x000ee80000100800 */
[----:B------:R-:W3:Y:S04]  /*26ae0*/  LDL R94, [R1+0x164] ;  /* 0x00016400015e7983 */ /* 0x000ee80000100800 */
[----:B------:R-:W3:Y:S04]  /*26af0*/  LDL R72, [R1+0x178] ;  /* 0x0001780001487983 */ /* 0x000ee80000100800 */
[----:B------:R-:W3:Y:S01]  /*26b00*/  LDL R64, [R1+0x174] ;  /* 0x0001740001407983 */ /* 0x000ee20000100800 */
[----:B------:R-:W-:-:S03]  /*26b10*/  FFMA R166, R101, R77, R166 ;  /* 0x0000004d65a67223 */ /* 0x000fc600000000a6 */
[----:B------:R-:W3:Y:S04]  /*26b20*/  LDL R101, [R1+0x170] ;  /* 0x0001700001657983 */ /* 0x000ee80000100800 */
[----:B------:R-:W3:Y:S04]  /*26b30*/  LDL R85, [R1+0x8c] ;  /* 0x00008c0001557983 */ /* 0x000ee80000100800 */
[----:B------:R-:W3:Y:S01]  /*26b40*/  LDL R84, [R1+0x84] ;  /* 0x0000840001547983 */ /* 0x000ee20000100800 */
[----:B--2---:R-:W-:Y:S01]  /*26b50*/  IADD3.X R5, R9, UR7, RZ, P1, !PT ;  /* 0x0000000709057c10 */ /* 0x004fe20008ffe4ff */
[-C--:B------:R-:W-:Y:S01]  /*26b60*/  FFMA R0, R105, R77.reuse, R0 ;  /* 0x0000004d69007223 */ /* 0x080fe20000000000 */
[-C--:B------:R-:W-:Y:S01]  /*26b70*/  FFMA R7, R109, R77.reuse, R7 ;  /* 0x0000004d6d077223 */ /* 0x080fe20000000007 */
[-C--:B------:R-:W-:Y:S01]  /*26b80*/  FFMA R176, R113, R77.reuse, R176 ;  /* 0x0000004d71b07223 */ /* 0x080fe200000000b0 */
[-C--:B------:R-:W-:Y:S01]  /*26b90*/  FFMA R180, R117, R77.reuse, R180 ;  /* 0x0000004d75b47223 */ /* 0x080fe200000000b4 */
[----:B------:R4:W-:Y:S01]  /*26ba0*/  LDGSTS.E.BYPASS.128 [R8], [R4.64], !P0 ;  /* 0x0000000004087fae */ /* 0x0009e2000c101c4a */
        /* <DEDUP_REMOVED lines=10> */
[----:B------:R-:W2:Y:S01]  /*26c50*/  LDL R68, [R1+0x88] ;  /* 0x0000880001447983 */ /* 0x000ea20000100800 */
[----:B----4-:R-:W-:-:S03]  /*26c60*/  IADD3 R4, P1, R21, UR6, RZ ;  /* 0x0000000615047c10 */ /* 0x010fc6000ff3e0ff */
[----:B------:R-:W4:Y:S01]  /*26c70*/  LDL R21, [R1+0x138] ;  /* 0x0001380001157983 */ /* 0x000f220000100800 */
[----:B------:R-:W-:Y:S01]  /*26c80*/  FFMA R8, R149, R65, R238 ;  /* 0x0000004195087223 */ /* 0x000fe200000000ee */
[----:B-----5:R-:W-:Y:S02]  /*26c90*/  IADD3.X R5, R20, UR7, RZ, P1, !PT ;  /* 0x0000000714057c10 */ /* 0x020fe40008ffe4ff */
[----:B------:R-:W-:Y:S01]  /*26ca0*/  LEA R20, R3, R86, 0xf ;  /* 0x0000005603147211 */ /* 0x000fe200078e78ff */
[----:B------:R-:W5:Y:S01]  /*26cb0*/  LDL R65, [R1+0x14c] ;  /* 0x00014c0001417983 */ /* 0x000f620000100800 */
[----:B------:R-:W-:-:S03]  /*26cc0*/  FFMA R9, R149, R73, R213 ;  /* 0x0000004995097223 */ /* 0x000fc600000000d5 */
[----:B------:R-:W2:Y:S01]  /*26cd0*/  LDL R73, [R1+0x160] ;  /* 0x0001600001497983 */ /* 0x000ea20000100800 */
[----:B------:R-:W-:-:S03]  /*26ce0*/  FFMA R9, R150, R74, R9 ;  /* 0x0000004a96097223 */ /* 0x000fc60000000009 */
[----:B------:R1:W-:Y:S04]  /*26cf0*/  LDGSTS.E.BYPASS.128 [R20], [R4.64], !P0 ;  /* 0x0000000004147fae */ /* 0x0003e8000c101c4a */
[----:B------:R-:W2:Y:S04]  /*26d00*/  LDL R77, [R1+0x16c] ;  /* 0x00016c00014d7983 */ /* 0x000ea80000100800 */
[----:B------:R-:W2:Y:S01]  /*26d10*/  LDL R91, [R1+0x180] ;  /* 0x00018000015b7983 */ /* 0x000ea20000100800 */
[----:B-1----:R-:W-:-:S03]  /*26d20*/  FFMA R5, R154, R74, R217 ;  /* 0x0000004a9a057223 */ /* 0x002fc600000000d9 */
[----:B------:R-:W2:Y:S04]  /*26d30*/  LDL R90, [R1+0x188] ;  /* 0x00018800015a7983 */ /* 0x000ea80000100800 */
[----:B------:R-:W2:Y:S04]  /*26d40*/  LDL R74, [R1+0x15c] ;  /* 0x00015c00014a7983 */ /* 0x000ea80000100800 */
[----:B------:R-:W2:Y:S04]  /*26d50*/  LDL R95, [R1+0x80] ;  /* 0x00008000015f7983 */ /* 0x000ea80000100800 */
[----:B------:R-:W2:Y:S01]  /*26d60*/  LDL R88, [R1+0x17c] ;  /* 0x00017c0001587983 */ /* 0x000ea20000100800 */
[----:B---3--:R-:W-:-:S02]  /*26d70*/  IADD3 R40, P2, R40, UR6, RZ ;  /* 0x0000000628287c10 */ /* 0x008fc4000ff5e0ff */
[----:B------:R-:W-:Y:S02]  /*26d80*/  LEA R53, R3, R97, 0xf ;  /* 0x0000006103357211 */ /* 0x000fe400078e78ff */
[----:B----4-:R-:W-:-:S04]  /*26d90*/  IADD3 R20, P1, R21, UR6, RZ ;  /* 0x0000000615147c10 */ /* 0x010fc8000ff3e0ff */
[----:B------:R-:W-:Y:S02]  /*26da0*/  IADD3.X R21, R27, UR7, RZ, P1, !PT ;  /* 0x000000071b157c10 */ /* 0x000fe40008ffe4ff */
[----:B------:R-:W-:-:S05]  /*26db0*/  LEA R27, R3, R98, 0xf ;  /* 0x00000062031b7211 */ /* 0x000fca00078e78ff */
[----:B------:R1:W-:Y:S02]  /*26dc0*/  LDGSTS.E.BYPASS.128 [R27], [R20.64], !P0 ;  /* 0x00000000141b7fae */ /* 0x0003e4000c101c4a */
[----:B-1----:R-:W-:Y:S01]  /*26dd0*/  FFMA R21, R107, R75, R26 ;  /* 0x0000004b6b157223 */ /* 0x002fe2000000001a */
[----:B------:R-:W-:-:S04]  /*26de0*/  IADD3 R26, P1, R41, UR6, RZ ;  /* 0x00000006291a7c10 */ /* 0x000fc8000ff3e0ff */
[----:B------:R-:W-:Y:S02]  /*26df0*/  IADD3.X R27, R43, UR7, RZ, P1, !PT ;  /* 0x000000072b1b7c10 */ /* 0x000fe40008ffe4ff */
[----:B------:R-:W-:Y:S02]  /*26e00*/  IADD3 R42, P1, R42, UR6, RZ ;  /* 0x000000062a2a7c10 */ /* 0x000fe4000ff3e0ff */
[----:B------:R-:W-:Y:S01]  /*26e10*/  IADD3.X R41, R55, UR7, RZ, P2, !PT ;  /* 0x0000000737297c10 */ /* 0x000fe200097fe4ff */
[----:B------:R1:W-:Y:S01]  /*26e20*/  LDGSTS.E.BYPASS.128 [R53], [R26.64], !P0 ;  /* 0x000000001a357fae */ /* 0x0003e2000c101c4a */
[----:B------:R-:W-:Y:S02]  /*26e30*/  LEA R55, R3, R93, 0xf ;  /* 0x0000005d03377211 */ /* 0x000fe400078e78ff */
[----:B-----5:R-:W-:Y:S02]  /*26e40*/  IADD3.X R43, R65, UR7, RZ, P1, !PT ;  /* 0x00000007412b7c10 */ /* 0x020fe40008ffe4ff */
[----:B------:R-:W-:Y:S01]  /*26e50*/  LEA R65, R3, R54, 0xf ;  /* 0x0000003603417211 */ /* 0x000fe200078e78ff */
[----:B------:R2:W-:Y:S04]  /*26e60*/  LDGSTS.E.BYPASS.128 [R55], [R40.64], !P0 ;  /* 0x0000000028377fae */ /* 0x0005e8000c101c4a */
[----:B------:R3:W-:Y:S01]  /*26e70*/  LDGSTS.E.BYPASS.128 [R65], [R42.64], !P0 ;  /* 0x000000002a417fae */ /* 0x0007e2000c101c4a */
[----:B-1----:R-:W-:-:S03]  /*26e80*/  IADD3 R26, P2, R76, UR6, RZ ;  /* 0x000000064c1a7c10 */ /* 0x002fc6000ff5e0ff */
[----:B------:R-:W4:Y:S01]  /*26e90*/  LDL R76, [R1+0x190] ;  /* 0x00019000014c7983 */ /* 0x000f220000100800 */
[----:B------:R-:W-:Y:S02]  /*26ea0*/  IADD3.X R27, R52, UR7, RZ, P2, !PT ;  /* 0x00000007341b7c10 */ /* 0x000fe400097fe4ff */
[----:B--2---:R-:W-:Y:S01]  /*26eb0*/  IADD3 R40, P1, R73, UR6, RZ ;  /* 0x0000000649287c10 */ /* 0x004fe2000ff3e0ff */
[----:B------:R-:W2:Y:S01]  /*26ec0*/  LDL R52, [R1+0x184] ;  /* 0x0001840001347983 */ /* 0x000ea20000100800 */
[----:B------:R-:W-:Y:S02]  /*26ed0*/  LEA R73, R3, R89, 0xf ;  /* 0x0000005903497211 */ /* 0x000fe400078e78ff */
[----:B---3--:R-:W-:Y:S02]  /*26ee0*/  IADD3 R42, P2, R99, UR6, RZ ;  /* 0x00000006632a7c10 */ /* 0x008fe4000ff5e0ff */
[----:B------:R-:W-:Y:S01]  /*26ef0*/  IADD3.X R41, R74, UR7, RZ, P1, !PT ;  /* 0x000000074a297c10 */ /* 0x000fe20008ffe4ff */
[----:B------:R-:W3:Y:S01]  /*26f00*/  LDL R99, [R1+0x198] ;  /* 0x0001980001637983 */ /* 0x000ee20000100800 */
[----:B------:R-:W-:-:S03]  /*26f10*/  LEA R53, R3, R87, 0xf ;  /* 0x0000005703357211 */ /* 0x000fc600078e78ff */
[----:B------:R-:W5:Y:S01]  /*26f20*/  LDL R74, [R1+0x18c] ;  /* 0x00018c00014a7983 */ /* 0x000f620000100800 */
[----:B------:R-:W-:-:S03]  /*26f30*/  IADD3.X R43, R94, UR7, RZ, P2, !PT ;  /* 0x000000075e2b7c10 */ /* 0x000fc600097fe4ff */
[----:B------:R1:W-:Y:S04]  /*26f40*/  LDGSTS.E.BYPASS.128 [R73], [R26.64], !P0 ;  /* 0x000000001a497fae */ /* 0x0003e8000c101c4a */
[----:B------:R1:W-:Y:S01]  /*26f50*/  LDGSTS.E.BYPASS.128 [R53], [R40.64], !P0 ;  /* 0x0000000028357fae */ /* 0x0003e2000c101c4a */
[C---:B------:R-:W-:Y:S02]  /*26f60*/  LEA R55, R3.reuse, R85, 0xf ;  /* 0x0000005503377211 */ /* 0x040fe400078e78ff */
[----:B------:R-:W-:Y:S01]  /*26f70*/  LEA R65, R3, R68, 0xf ;  /* 0x0000004403417211 */ /* 0x000fe200078e78ff */
[----:B------:R-:W5:Y:S04]  /*26f80*/  LDL R94, [R1+0x1a8] ;  /* 0x0001a800015e7983 */ /* 0x000f680000100800 */
[----:B-1----:R-:W5:Y:S01]  /*26f90*/  LDL R73, [R1+0x194] ;  /* 0x0001940001497983 */ /* 0x002f620000100800 */
[----:B------:R-:W-:-:S03]  /*26fa0*/  IADD3 R40, P2, R72, UR6, RZ ;  /* 0x0000000648287c10 */ /* 0x000fc6000ff5e0ff */
[----:B------:R1:W-:Y:S04]  /*26fb0*/  LDGSTS.E.BYPASS.128 [R55], [R42.64], !P0 ;  /* 0x000000002a377fae */ /* 0x0003e8000c101c4a */
[----:B------:R-:W5:Y:S01]  /*26fc0*/  LDL R72, [R1+0x1a0] ;  /* 0x0001a00001487983 */ /* 0x000f620000100800 */
[----:B------:R-:W-:-:S03]  /*26fd0*/  IADD3.X R41, R64, UR7, RZ, P2, !PT ;  /* 0x0000000740297c10 */ /* 0x000fc600097fe4ff */
[----:B------:R-:W5:Y:S01]  /*26fe0*/  LDL R64, [R1+0x19c] ;  /* 0x00019c0001407983 */ /* 0x000f620000100800 */
[----:B------:R-:W-:-:S04]  /*26ff0*/  IADD3 R26, P1, R101, UR6, RZ ;  /* 0x00000006651a7c10 */ /* 0x000fc8000ff3e0ff */
[----:B------:R-:W-:Y:S02]  /*27000*/  IADD3.X R27, R77, UR7, RZ, P1, !PT ;  /* 0x000000074d1b7c10 */ /* 0x000fe40008ffe4ff */
[----:B------:R-:W-:-:S03]  /*27010*/  LEA R77, R3, R84, 0xf ;  /* 0x00000054034d7211 */ /* 0x000fc600078e78ff */
[----:B------:R1:W-:Y:S02]  /*27020*/  LDGSTS.E.BYPASS.128 [R65], [R26.64], !P0 ;  /* 0x000000001a417fae */ /* 0x0003e4000c101c4a */
[----:B-1----:R-:W-:Y:S02]  /*27030*/  IADD3 R42, P2, R90, UR6, RZ ;  /* 0x000000065a2a7c10 */ /* 0x002fe4000ff5e0ff */
[----:B------:R-:W-:Y:S01]  /*27040*/  LEA R53, R3, R95, 0xf ;  /* 0x0000005f03357211 */ /* 0x000fe200078e78ff */
[----:B------:R1:W-:Y:S04]  /*27050*/  LDGSTS.E.BYPASS.128 [R77], [R40.64], !P0 ;  /* 0x00000000284d7fae */ /* 0x0003e8000c101c4a */
[----:B------:R-:W5:Y:S01]  /*27060*/  LDL R90, [R1+0x1a4] ;  /* 0x0001a400015a7983 */ /* 0x000f620000100800 */
[----:B------:R-:W-:-:S03]  /*27070*/  IADD3 R26, P1, R91, UR6, RZ ;  /* 0x000000065b1a7c10 */ /* 0x000fc6000ff3e0ff */
[----:B------:R-:W5:Y:S01]  /*27080*/  LDL R91, [R1+0x1b0] ;  /* 0x0001b000015b7983 */ /* 0x000f620000100800 */
[----:B------:R-:W-:-:S03]  /*27090*/  IADD3.X R27, R88, UR7, RZ, P1, !PT ;  /* 0x00000007581b7c10 */ /* 0x000fc60008ffe4ff */
[----:B------:R-:W5:Y:S04]  /*270a0*/  LDL R88, [R1+0x1ac] ;  /* 0x0001ac0001587983 */ /* 0x000f680000100800 */
[----:B------:R3:W-:Y:S04]  /*270b0*/  LDGSTS.E.BYPASS.128 [R53], [R26.64], !P0 ;  /* 0x000000001a357fae */ /* 0x0007e8000c101c4a */
[----:B------:R-:W0:Y:S04]  /*270c0*/  LDGDEPBAR ;  /* 0x00000000000079af */ /* 0x000e280000000000 */
[----:B-1----:R-:W5:Y:S01]  /*270d0*/  LDL R77, [R1+0x1bc] ;  /* 0x0001bc00014d7983 */ /* 0x002f620000100800 */
[----:B----4-:R-:W-:-:S03]  /*270e0*/  IADD3 R40, P1, R76, UR6, RZ ;  /* 0x000000064c287c10 */ /* 0x010fc6000ff3e0ff */
[----:B------:R-:W4:Y:S01]  /*270f0*/  LDL R76, [R1+0x1b8] ;  /* 0x0001b800014c7983 */ /* 0x000f220000100800 */
[----:B--2---:R-:W-:Y:S02]  /*27100*/  IADD3.X R43, R52, UR7, RZ, P2, !PT ;  /* 0x00000007342b7c10 */ /* 0x004fe400097fe4ff */
[----:B------:R-:W-:Y:S02]  /*27110*/  LEA R52, R3, 0x18000, 0x10 ;  /* 0x0001800003347811 */ /* 0x000fe400078e80ff */
[----:B---3--:R-:W-:Y:S02]  /*27120*/  IADD3 R26, P2, R99, UR6, RZ ;  /* 0x00000006631a7c10 */ /* 0x008fe4000ff5e0ff */
[----:B------:R-:W-:Y:S01]  /*27130*/  IADD3 R55, R164, R52, RZ ;  /* 0x00000034a4377210 */ /* 0x000fe20007ffe0ff */
[----:B------:R-:W2:Y:S01]  /*27140*/  LDL R99, [R1+0x1b4] ;  /* 0x0001b40001637983 */ /* 0x000ea20000100800 */
[----:B-----5:R-:W-:-:S03]  /*27150*/  IADD3.X R41, R74, UR7, RZ, P1, !PT ;  /* 0x000000074a297c10 */ /* 0x020fc60008ffe4ff */
[----:B------:R-:W3:Y:S04]  /*27160*/  LDL R74, [R1+0x1c0] ;  /* 0x0001c000014a7983 */ /* 0x000ee80000100800 */
[----:B------:R1:W-:Y:S01]  /*27170*/  LDGSTS.E.BYPASS.128 [R55], [R42.64], !P0 ;  /* 0x000000002a377fae */ /* 0x0003e2000c101c4a */
[----:B------:R-:W-:Y:S02]  /*27180*/  IADD3.X R27, R73, UR7, RZ, P2, !PT ;  /* 0x00000007491b7c10 */ /* 0x000fe400097fe4ff */
[----:B------:R-:W-:Y:S02]  /*27190*/  IADD3 R73, R96, R52, RZ ;  /* 0x0000003460497210 */ /* 0x000fe40007ffe0ff */
[----:B------:R-:W5:Y:S01]  /*271a0*/  LDL R96, [R1+0x1d0] ;  /* 0x0001d00001607983 */ /* 0x000f620000100800 */
[----:B-1----:R-:W-:-:S03]  /*271b0*/  IADD3 R42, P1, R72, UR6, RZ ;  /* 0x00000006482a7c10 */ /* 0x002fc6000ff3e0ff */
[----:B------:R-:W5:Y:S01]  /*271c0*/  LDL R72, [R1+0x1c8] ;  /* 0x0001c80001487983 */ /* 0x000f620000100800 */
[----:B------:R-:W-:-:S03]  /*271d0*/  IADD3.X R43, R64, UR7, RZ, P1, !PT ;  /* 0x00000007402b7c10 */ /* 0x000fc60008ffe4ff */
[----:B------:R-:W5:Y:S01]  /*271e0*/  LDL R64, [R1+0x1cc] ;  /* 0x0001cc0001407983 */ /* 0x000f620000100800 */
[-C--:B------:R-:W-:Y:S02]  /*271f0*/  IADD3 R65, R163, R52.reuse, RZ ;  /* 0x00000034a3417210 */ /* 0x080fe40007ffe0ff */
[-C--:B------:R-:W-:Y:S02]  /*27200*/  IADD3 R53, R92, R52.reuse, RZ ;  /* 0x000000345c357210 */ /* 0x080fe40007ffe0ff */
[----:B------:R-:W5:Y:S04]  /*27210*/  LDL R92, [R1+0x1d8] ;  /* 0x0001d800015c7983 */ /* 0x000f680000100800 */
[----:B------:R1:W-:Y:S01]  /*27220*/  LDGSTS.E.BYPASS.128 [R65], [R40.64], !P0 ;  /* 0x0000000028417fae */ /* 0x0003e2000c101c4a */
[----:B------:R-:W-:-:S03]  /*27230*/  IADD3 R55, R100, R52, RZ ;  /* 0x0000003464377210 */ /* 0x000fc60007ffe0ff */
[----:B------:R1:W-:Y:S04]  /*27240*/  LDGSTS.E.BYPASS.128 [R73], [R26.64], !P0 ;  /* 0x000000001a497fae */ /* 0x0003e8000c101c4a */
[----:B------:R1:W-:Y:S02]  /*27250*/  LDGSTS.E.BYPASS.128 [R53], [R42.64], !P0 ;  /* 0x000000002a357fae */ /* 0x0003e4000c101c4a */
[----:B-1----:R-:W-:Y:S02]  /*27260*/  IADD3 R40, P2, R94, UR6, RZ ;  /* 0x000000065e287c10 */ /* 0x002fe4000ff5e0ff */
[----:B------:R-:W5:Y:S01]  /*27270*/  LDL R94, [R1+0x1c4] ;  /* 0x0001c400015e7983 */ /* 0x000f620000100800 */
[----:B------:R-:W-:Y:S02]  /*27280*/  IADD3 R26, P1, R91, UR6, RZ ;  /* 0x000000065b1a7c10 */ /* 0x000fe4000ff3e0ff */
[----:B------:R-:W-:Y:S01]  /*27290*/  IADD3.X R41, R90, UR7, RZ, P2, !PT ;  /* 0x000000075a297c10 */ /* 0x000fe200097fe4ff */
[----:B------:R-:W5:Y:S01]  /*272a0*/  LDL R91, [R1+0x1e0] ;  /* 0x0001e000015b7983 */ /* 0x000f620000100800 */
[----:B------:R-:W-:-:S03]  /*272b0*/  IADD3.X R27, R88, UR7, RZ, P1, !PT ;  /* 0x00000007581b7c10 */ /* 0x000fc60008ffe4ff */
[----:B------:R-:W5:Y:S01]  /*272c0*/  LDL R90, [R1+0x1d4] ;  /* 0x0001d400015a7983 */ /* 0x000f620000100800 */
[-C--:B------:R-:W-:Y:S02]  /*272d0*/  IADD3 R65, R86, R52.reuse, RZ ;  /* 0x0000003456417210 */ /* 0x080fe40007ffe0ff */
[-C--:B------:R-:W-:Y:S01]  /*272e0*/  IADD3 R73, R98, R52.reuse, RZ ;  /* 0x0000003462497210 */ /* 0x080fe20007ffe0ff */
[----:B------:R3:W-:Y:S04]  /*272f0*/  LDGSTS.E.BYPASS.128 [R55], [R40.64], !P0 ;  /* 0x0000000028377fae */ /* 0x0007e8000c101c4a */
[----:B------:R-:W5:Y:S04]  /*27300*/  LDL R88, [R1+0x1dc] ;  /* 0x0001dc0001587983 */ /* 0x000f680000100800 */
[----:B------:R1:W-:Y:S04]  /*27310*/  LDGSTS.E.BYPASS.128 [R65], [R26.64], !P0 ;  /* 0x000000001a417fae */ /* 0x0003e8000c101c4a */
[----:B------:R-:W5:Y:S01]  /*27320*/  LDL R86, [R1+0x1f0] ;  /* 0x0001f00001567983 */ /* 0x000f620000100800 */
[----:B------:R-:W-:-:S02]  /*27330*/  IADD3 R53, R97, R52, RZ ;  /* 0x0000003461357210 */ /* 0x000fc40007ffe0ff */
[----:B----4-:R-:W-:Y:S01]  /*27340*/  IADD3 R42, P2, R76, UR6, RZ ;  /* 0x000000064c2a7c10 */ /* 0x010fe2000ff5e0ff */
[----:B------:R-:W4:Y:S04]  /*27350*/  LDL R98, [R1+0x250] ;  /* 0x0002500001627983 */ /* 0x000f280000100800 */
[----:B------:R-:W4:Y:S01]  /*27360*/  LDL R76, [R1+0x1e8] ;  /* 0x0001e800014c7983 */ /* 0x000f220000100800 */
[----:B-1----:R-:W-:-:S03]  /*27370*/  IADD3 R65, R54, R52, RZ ;  /* 0x0000003436417210 */ /* 0x002fc60007ffe0ff */
[----:B------:R-:W4:Y:S01]  /*27380*/  LDL R54, [R1+0x1f4] ;  /* 0x0001f40001367983 */ /* 0x000f220000100800 */
[----:B--2---:R-:W-:-:S03]  /*27390*/  IADD3.X R43, R99, UR7, RZ, P2, !PT ;  /* 0x00000007632b7c10 */ /* 0x004fc600097fe4ff */
[----:B------:R-:W2:Y:S01]  /*273a0*/  LDL R97, [R1+0x244] ;  /* 0x0002440001617983 */ /* 0x000ea20000100800 */
[----:B---3--:R-:W-:-:S03]  /*273b0*/  IADD3 R40, P1, R74, UR6, RZ ;  /* 0x000000064a287c10 */ /* 0x008fc6000ff3e0ff */
[----:B------:R5:W-:Y:S04]  /*273c0*/  LDGSTS.E.BYPASS.128 [R73], [R42.64], !P0 ;  /* 0x000000002a497fae */ /* 0x000be8000c101c4a */
[----:B------:R-:W3:Y:S01]  /*273d0*/  LDL R74, [R1+0x1e4] ;  /* 0x0001e400014a7983 */ /* 0x000ee20000100800 */
[----:B------:R-:W-:-:S03]  /*273e0*/  IADD3.X R41, R77, UR7, RZ, P1, !PT ;  /* 0x000000074d297c10 */ /* 0x000fc60008ffe4ff */
[----:B------:R-:W2:Y:S01]  /*273f0*/  LDL R77, [R1+0x1ec] ;  /* 0x0001ec00014d7983 */ /* 0x000ea20000100800 */
[----:B------:R-:W-:-:S03]  /*27400*/  IADD3 R55, R93, R52, RZ ;  /* 0x000000345d377210 */ /* 0x000fc60007ffe0ff */
[----:B------:R1:W-:Y:S01]  /*27410*/  LDGSTS.E.BYPASS.128 [R53], [R40.64], !P0 ;  /* 0x0000000028357fae */ /* 0x0003e2000c101c4a */
[----:B-----5:R-:W-:-:S03]  /*27420*/  IADD3 R42, P1, R96, UR6, RZ ;  /* 0x00000006602a7c10 */ /* 0x020fc6000ff3e0ff */
[----:B------:R-:W5:Y:S01]  /*27430*/  LDL R93, [R1+0x100] ;  /* 0x00010000015d7983 */ /* 0x000f620000100800 */
[----:B------:R-:W-:-:S03]  /*27440*/  IADD3 R26, P2, R72, UR6, RZ ;  /* 0x00000006481a7c10 */ /* 0x000fc6000ff5e0ff */
[----:B------:R-:W5:Y:S04]  /*27450*/  LDL R96, [R1+0x1fc] ;  /* 0x0001fc0001607983 */ /* 0x000f680000100800 */
[----:B------:R-:W5:Y:S01]  /*27460*/  LDL R72, [R1+0x1f8] ;  /* 0x0001f80001487983 */ /* 0x000f620000100800 */
[----:B------:R-:W-:-:S03]  /*27470*/  IADD3.X R43, R64, UR7, RZ, P1, !PT ;  /* 0x00000007402b7c10 */ /* 0x000fc60008ffe4ff */
[----:B------:R-:W5:Y:S01]  /*27480*/  LDL R64, [R1+0x200] ;  /* 0x0002000001407983 */ /* 0x000f620000100800 */
[-C--:B------:R-:W-:Y:S02]  /*27490*/  IADD3 R73, R89, R52.reuse, RZ ;  /* 0x0000003459497210 */ /* 0x080fe40007ffe0ff */
[----:B-1----:R-:W-:Y:S01]  /*274a0*/  IADD3 R53, R87, R52, RZ ;  /* 0x0000003457357210 */ /* 0x002fe20007ffe0ff */
[----:B------:R-:W5:Y:S04]  /*274b0*/  LDL R89, [R1+0x214] ;  /* 0x0002140001597983 */ /* 0x000f680000100800 */
[----:B------:R-:W5:Y:S01]  /*274c0*/  LDL R87, [R1+0x230] ;  /* 0x0002300001577983 */ /* 0x000f620000100800 */
[----:B------:R-:W-:Y:S02]  /*274d0*/  IADD3.X R27, R94, UR7, RZ, P2, !PT ;  /* 0x000000075e1b7c10 */ /* 0x000fe400097fe4ff */
[----:B------:R-:W-:Y:S01]  /*274e0*/  IADD3 R40, P2, R92, UR6, RZ ;  /* 0x000000065c287c10 */ /* 0x000fe2000ff5e0ff */
[----:B------:R-:W5:Y:S04]  /*274f0*/  LDL R94, [R1+0x204] ;  /* 0x00020400015e7983 */ /* 0x000f680000100800 */
[----:B------:R1:W-:Y:S01]  /*27500*/  LDGSTS.E.BYPASS.128 [R55], [R26.64], !P0 ;  /* 0x000000001a377fae */ /* 0x0003e2000c101c4a */
[----:B------:R-:W-:-:S03]  /*27510*/  IADD3.X R41, R90, UR7, RZ, P2, !PT ;  /* 0x000000075a297c10 */ /* 0x000fc600097fe4ff */
[----:B------:R1:W-:Y:S04]  /*27520*/  LDGSTS.E.BYPASS.128 [R65], [R42.64], !P0 ;  /* 0x000000002a417fae */ /* 0x0003e8000c101c4a */
[----:B------:R1:W-:Y:S02]  /*27530*/  LDGSTS.E.BYPASS.128 [R73], [R40.64], !P0 ;  /* 0x0000000028497fae */ /* 0x0003e4000c101c4a */
[----:B-1----:R-:W-:Y:S02]  /*27540*/  IADD3 R26, P1, R91, UR6, RZ ;  /* 0x000000065b1a7c10 */ /* 0x002fe4000ff3e0ff */
[----:B------:R-:W5:Y:S02]  /*27550*/  LDL R92, [R1+0x20c] ;  /* 0x00020c00015c7983 */ /* 0x000f640000100800 */
[----:B------:R-:W-:-:S02]  /*27560*/  IADD3.X R27, R88, UR7, RZ, P1, !PT ;  /* 0x00000007581b7c10 */ /* 0x000fc40008ffe4ff */
[----:B------:R-:W5:Y:S01]  /*27570*/  LDL R90, [R1+0x220] ;  /* 0x00022000015a7983 */ /* 0x000f620000100800 */
[-C--:B------:R-:W-:Y:S02]  /*27580*/  IADD3 R55, R85, R52.reuse, RZ ;  /* 0x0000003455377210 */ /* 0x080fe40007ffe0ff */
[----:B------:R-:W-:Y:S01]  /*27590*/  IADD3 R40, P1, R86, UR6, RZ ;  /* 0x0000000656287c10 */ /* 0x000fe2000ff3e0ff */
[----:B------:R1:W-:Y:S01]  /*275a0*/  LDGSTS.E.BYPASS.128 [R53], [R26.64], !P0 ;  /* 0x000000001a357fae */ /* 0x0003e2000c101c4a */
[----:B------:R-:W-:-:S03]  /*275b0*/  IADD3 R65, R68, R52, RZ ;  /* 0x0000003444417210 */ /* 0x000fc60007ffe0ff */
[----:B------:R-:W5:Y:S04]  /*275c0*/  LDL R68, [R1+0xf8] ;  /* 0x0000f80001447983 */ /* 0x000f680000100800 */
[----:B------:R-:W5:Y:S04]  /*275d0*/  LDL R91, [R1+0xfc] ;  /* 0x0000fc00015b7983 */ /* 0x000f680000100800 */
[----:B------:R-:W5:Y:S04]  /*275e0*/  LDL R88, [R1+0x228] ;  /* 0x0002280001587983 */ /* 0x000f680000100800 */
[----:B------:R-:W5:Y:S04]  /*275f0*/  LDL R86, [R1+0x224] ;  /* 0x0002240001567983 */ /* 0x000f680000100800 */
[----:B------:R-:W5:Y:S01]  /*27600*/  LDL R85, [R1+0xf0] ;  /* 0x0000f00001557983 */ /* 0x000f620000100800 */
[----:B----4-:R-:W-:-:S03]  /*27610*/  IADD3 R42, P2, R76, UR6, RZ ;  /* 0x000000064c2a7c10 */ /* 0x010fc6000ff5e0ff */
[----:B------:R-:W4:Y:S01]  /*27620*/  LDL R76, [R1+0x208] ;  /* 0x00020800014c7983 */ /* 0x000f220000100800 */
[----:B---3--:R-:W-:-:S03]  /*27630*/  IADD3.X R43, R74, UR7, RZ, P2, !PT ;  /* 0x000000074a2b7c10 */ /* 0x008fc600097fe4ff */
[----:B------:R-:W3:Y:S01]  /*27640*/  LDL R74, [R1+0x210] ;  /* 0x00021000014a7983 */ /* 0x000ee20000100800 */
[----:B--2---:R-:W-:-:S03]  /*27650*/  IADD3.X R41, R77, UR7, RZ, P1, !PT ;  /* 0x000000074d297c10 */ /* 0x004fc60008ffe4ff */
[----:B------:R2:W-:Y:S01]  /*27660*/  LDGSTS.E.BYPASS.128 [R55], [R42.64], !P0 ;  /* 0x000000002a377fae */ /* 0x0005e2000c101c4a */
[----:B------:R-:W-:-:S03]  /*27670*/  IADD3 R73, R84, R52, RZ ;  /* 0x0000003454497210 */ /* 0x000fc60007ffe0ff */
[----:B------:R4:W-:Y:S01]  /*27680*/  LDGSTS.E.BYPASS.128 [R65], [R40.64], !P0 ;  /* 0x0000000028417fae */ /* 0x0009e2000c101c4a */
[----:B-1----:R-:W-:-:S03]  /*27690*/  IADD3 R53, R95, R52, RZ ;  /* 0x000000345f357210 */ /* 0x002fc60007ffe0ff */
[----:B------:R-:W3:Y:S01]  /*276a0*/  LDL R77, [R1+0x22c] ;  /* 0x00022c00014d7983 */ /* 0x000ee20000100800 */
[----:B-----5:R-:W-:-:S03]  /*276b0*/  IADD3 R26, P2, R72, UR6, RZ ;  /* 0x00000006481a7c10 */ /* 0x020fc6000ff5e0ff */
[----:B------:R-:W5:Y:S01]  /*276c0*/  LDL R84, [R1+0x238] ;  /* 0x0002380001547983 */ /* 0x000f620000100800 */
[----:B--2---:R-:W-:-:S03]  /*276d0*/  IADD3 R42, P1, R64, UR6, RZ ;  /* 0x00000006402a7c10 */ /* 0x004fc6000ff3e0ff */
[----:B------:R-:W2:Y:S01]  /*276e0*/  LDL R72, [R1+0x218] ;  /* 0x0002180001487983 */ /* 0x000ea20000100800 */
[----:B------:R-:W-:-:S03]  /*276f0*/  IADD3.X R27, R54, UR7, RZ, P2, !PT ;  /* 0x00000007361b7c10 */ /* 0x000fc600097fe4ff */
[----:B------:R-:W5:Y:S04]  /*27700*/  LDL R64, [R1+0x21c] ;  /* 0x00021c0001407983 */ /* 0x000f680000100800 */
[----:B------:R-:W5:Y:S01]  /*27710*/  LDL R54, [R1+0xf4] ;  /* 0x0000f40001367983 */ /* 0x000f620000100800 */
[----:B------:R-:W-:Y:S02]  /*27720*/  IADD3.X R43, R96, UR7, RZ, P1, !PT ;  /* 0x00000007602b7c10 */ /* 0x000fe40008ffe4ff */
[-C--:B------:R-:W-:Y:S01]  /*27730*/  IADD3 R55, R93, R52.reuse, RZ ;  /* 0x000000345d377210 */ /* 0x080fe20007ffe0ff */
[----:B------:R1:W-:Y:S04]  /*27740*/  LDGSTS.E.BYPASS.128 [R73], [R26.64], !P0 ;  /* 0x000000001a497fae */ /* 0x0003e8000c101c4a */
[----:B------:R2:W-:Y:S04]  /*27750*/  LDGSTS.E.BYPASS.128 [R53], [R42.64], !P0 ;  /* 0x000000002a357fae */ /* 0x0005e8000c101c4a */
[----:B------:R-:W5:Y:S04]  /*27760*/  LDL R95, [R1+0x24c] ;  /* 0x00024c00015f7983 */ /* 0x000f680000100800 */
[----:B------:R-:W5:Y:S04]  /*27770*/  LDL R96, [R1+0x258] ;  /* 0x0002580001607983 */ /* 0x000f680000100800 */
[----:B------:R-:W5:Y:S01]  /*27780*/  LDL R93, [R1+0x280] ;  /* 0x00028000015d7983 */ /* 0x000f620000100800 */
[----:B-1----:R-:W-:-:S03]  /*27790*/  IADD3 R73, R68, R52, RZ ;  /* 0x0000003444497210 */ /* 0x002fc60007ffe0ff */
[----:B------:R-:W5:Y:S01]  /*277a0*/  LDL R68, [R1+0xe8] ;  /* 0x0000e80001447983 */ /* 0x000f620000100800 */
[----:B----4-:R-:W-:-:S03]  /*277b0*/  IADD3 R40, P2, R76, UR6, RZ ;  /* 0x000000064c287c10 */ /* 0x010fc6000ff5e0ff */
[----:B------:R-:W4:Y:S01]  /*277c0*/  LDL R76, [R1+0xec] ;  /* 0x0000ec00014c7983 */ /* 0x000f220000100800 */
[----:B------:R-:W-:Y:S02]  /*277d0*/  IADD3.X R41, R94, UR7, RZ, P2, !PT ;  /* 0x000000075e297c10 */ /* 0x000fe400097fe4ff */
[----:B------:R-:W-:Y:S01]  /*277e0*/  IADD3 R65, R91, R52, RZ ;  /* 0x000000345b417210 */ /* 0x000fe20007ffe0ff */
[----:B------:R-:W4:Y:S04]  /*277f0*/  LDL R94, [R1+0xdc] ;  /* 0x0000dc00015e7983 */ /* 0x000f280000100800 */
[----:B------:R1:W-:Y:S04]  /*27800*/  LDGSTS.E.BYPASS.128 [R55], [R40.64], !P0 ;  /* 0x0000000028377fae */ /* 0x0003e8000c101c4a */
[----:B------:R-:W4:Y:S01]  /*27810*/  LDL R91, [R1+0xd8] ;  /* 0x0000d800015b7983 */ /* 0x000f220000100800 */
[----:B---3--:R-:W-:-:S03]  /*27820*/  IADD3 R26, P1, R74, UR6, RZ ;  /* 0x000000064a1a7c10 */ /* 0x008fc6000ff3e0ff */
[----:B------:R-:W3:Y:S01]  /*27830*/  LDL R74, [R1+0x240] ;  /* 0x00024000014a7983 */ /* 0x000ee20000100800 */
[----:B------:R-:W-:Y:S02]  /*27840*/  IADD3.X R27, R92, UR7, RZ, P1, !PT ;  /* 0x000000075c1b7c10 */ /* 0x000fe40008ffe4ff */
[----:B-1----:R-:W-:Y:S01]  /*27850*/  IADD3 R40, P1, R90, UR6, RZ ;  /* 0x000000065a287c10 */ /* 0x002fe2000ff3e0ff */
[----:B------:R-:W3:Y:S04]  /*27860*/  LDL R92, [R1+0x254] ;  /* 0x00025400015c7983 */ /* 0x000ee80000100800 */
[----:B------:R1:W-:Y:S01]  /*27870*/  LDGSTS.E.BYPASS.128 [R65], [R26.64], !P0 ;  /* 0x000000001a417fae */ /* 0x0003e2000c101c4a */
[----:B--2---:R-:W-:-:S03]  /*27880*/  IADD3 R42, P2, R72, UR6, RZ ;  /* 0x00000006482a7c10 */ /* 0x004fc6000ff5e0ff */
[----:B------:R-:W2:Y:S01]  /*27890*/  LDL R90, [R1+0x27c] ;  /* 0x00027c00015a7983 */ /* 0x000ea20000100800 */
[----:B-----5:R-:W-:-:S03]  /*278a0*/  IADD3.X R41, R64, UR7, RZ, P1, !PT ;  /* 0x0000000740297c10 */ /* 0x020fc60008ffe4ff */
[----:B------:R-:W5:Y:S01]  /*278b0*/  LDL R72, [R1+0x234] ;  /* 0x0002340001487983 */ /* 0x000f620000100800 */
[----:B------:R-:W-:-:S03]  /*278c0*/  IADD3 R53, R54, R52, RZ ;  /* 0x0000003436357210 */ /* 0x000fc60007ffe0ff */
[----:B------:R-:W2:Y:S04]  /*278d0*/  LDL R64, [R1+0x248] ;  /* 0x0002480001407983 */ /* 0x000ea80000100800 */
[----:B------:R-:W2:Y:S01]  /*278e0*/  LDL R54, [R1+0x23c] ;  /* 0x00023c0001367983 */ /* 0x000ea20000100800 */
[----:B------:R-:W-:Y:S02]  /*278f0*/  IADD3.X R43, R89, UR7, RZ, P2, !PT ;  /* 0x00000007592b7c10 */ /* 0x000fe400097fe4ff */
[----:B-1----:R-:W-:Y:S01]  /*27900*/  IADD3 R26, P2, R88, UR6, RZ ;  /* 0x00000006581a7c10 */ /* 0x002fe2000ff5e0ff */
[----:B------:R-:W2:Y:S01]  /*27910*/  LDL R89, [R1+0x25c] ;  /* 0x00025c0001597983 */ /* 0x000ea20000100800 */
[----:B------:R-:W-:Y:S02]  /*27920*/  IADD3 R55, R85, R52, RZ ;  /* 0x0000003455377210 */ /* 0x000fe40007ffe0ff */
[----:B------:R-:W-:Y:S01]  /*27930*/  IADD3.X R27, R86, UR7, RZ, P2, !PT ;  /* 0x00000007561b7c10 */ /* 0x000fe200097fe4ff */
[----:B------:R1:W-:Y:S04]  /*27940*/  LDGSTS.E.BYPASS.128 [R73], [R42.64], !P0 ;  /* 0x000000002a497fae */ /* 0x0003e8000c101c4a */
[----:B------:R1:W-:Y:S04]  /*27950*/  LDGSTS.E.BYPASS.128 [R53], [R40.64], !P0 ;  /* 0x0000000028357fae */ /* 0x0003e8000c101c4a */
[----:B------:R1:W-:Y:S04]  /*27960*/  LDGSTS.E.BYPASS.128 [R55], [R26.64], !P0 ;  /* 0x000000001a377fae */ /* 0x0003e8000c101c4a */
[----:B------:R-:W2:Y:S04]  /*27970*/  LDL R88, [R1+0xd4] ;  /* 0x0000d40001587983 */ /* 0x000ea80000100800 */
[----:B-1----:R-:W2:Y:S04]  /*27980*/  LDL R53, [R1+0xe4] ;  /* 0x0000e40001357983 */ /* 0x002ea80000100800 */
[----:B------:R-:W2:Y:S01]  /*27990*/  LDL R55, [R1+0xe0] ;  /* 0x0000e00001377983 */ /* 0x000ea20000100800 */
[----:B------:R-:W-:-:S03]  /*279a0*/  IADD3 R42, P1, R87, UR6, RZ ;  /* 0x00000006572a7c10 */ /* 0x000fc6000ff3e0ff */
[----:B------:R-:W2:Y:S01]  /*279b0*/  LDL R87, [R1+0x260] ;  /* 0x0002600001577983 */ /* 0x000ea20000100800 */
[----:B------:R-:W-:-:S03]  /*279c0*/  IADD3.X R43, R77, UR7, RZ, P1, !PT ;  /* 0x000000074d2b7c10 */ /* 0x000fc60008ffe4ff */
[----:B------:R-:W2:Y:S01]  /*279d0*/  LDL R77, [R1+0xd0] ;  /* 0x0000d000014d7983 */ /* 0x000ea20000100800 */
[----:B------:R-:W-:-:S03]  /*279e0*/  IADD3 R40, P2, R84, UR6, RZ ;  /* 0x0000000654287c10 */ /* 0x000fc6000ff5e0ff */
[----:B------:R-:W2:Y:S04]  /*279f0*/  LDL R86, [R1+0x278] ;  /* 0x0002780001567983 */ /* 0x000ea80000100800 */
[----:B------:R-:W2:Y:S01]  /*27a00*/  LDL R85, [R1+0x274] ;  /* 0x0002740001557983 */ /* 0x000ea20000100800 */
[----:B------:R-:W-:-:S03]  /*27a10*/  IADD3 R73, R68, R52, RZ ;  /* 0x0000003444497210 */ /* 0x000fc60007ffe0ff */
[----:B------:R-:W2:Y:S04]  /*27a20*/  LDL R84, [R1+0x270] ;  /* 0x0002700001547983 */ /* 0x000ea80000100800 */
[----:B------:R-:W2:Y:S01]  /*27a30*/  LDL R68, [R1+0x26c] ;  /* 0x00026c0001447983 */ /* 0x000ea20000100800 */
[----:B----4-:R-:W-:-:S03]  /*27a40*/  IADD3 R65, R76, R52, RZ ;  /* 0x000000344c417210 */ /* 0x010fc60007ffe0ff */
[----:B------:R-:W4:Y:S04]  /*27a50*/  LDL R76, [R1+0x264] ;  /* 0x00026400014c7983 */ /* 0x000f280000100800 */
[----:B------:R2:W-:Y:S01]  /*27a60*/  LDGSTS.E.BYPASS.128 [R65], [R42.64], !P0 ;  /* 0x000000002a417fae */ /* 0x0005e2000c101c4a */
[----:B---3--:R-:W-:-:S03]  /*27a70*/  IADD3 R26, P1, R74, UR6, RZ ;  /* 0x000000064a1a7c10 */ /* 0x008fc6000ff3e0ff */
[----:B------:R-:W3:Y:S01]  /*27a80*/  LDL R74, [R1+0x268] ;  /* 0x00026800014a7983 */ /* 0x000ee20000100800 */
[----:B-----5:R-:W-:-:S03]  /*27a90*/  IADD3.X R41, R72, UR7, RZ, P2, !PT ;  /* 0x0000000748297c10 */ /* 0x020fc600097fe4ff */
[----:B------:R-:W5:Y:S01]  /*27aa0*/  LDL R72, [R1+0xcc] ;  /* 0x0000cc0001487983 */ /* 0x000f620000100800 */
[----:B--2---:R-:W-:-:S03]  /*27ab0*/  IADD3 R42, P2, R64, UR6, RZ ;  /* 0x00000006402a7c10 */ /* 0x004fc6000ff5e0ff */
[----:B------:R-:W2:Y:S01]  /*27ac0*/  LDL R64, [R1+0xc8] ;  /* 0x0000c80001407983 */ /* 0x000ea20000100800 */
[----:B------:R-:W-:-:S03]  /*27ad0*/  IADD3.X R27, R54, UR7, RZ, P1, !PT ;  /* 0x00000007361b7c10 */ /* 0x000fc60008ffe4ff */
[----:B------:R-:W2:Y:S04]  /*27ae0*/  LDL R54, [R1+0xc4] ;  /* 0x0000c40001367983 */ /* 0x000ea80000100800 */
[----:B------:R1:W-:Y:S01]  /*27af0*/  LDGSTS.E.BYPASS.128 [R73], [R40.64], !P0 ;  /* 0x0000000028497fae */ /* 0x0003e2000c101c4a */
[----:B------:R-:W-:Y:S02]  /*27b00*/  IADD3.X R43, R97, UR7, RZ, P2, !PT ;  /* 0x00000007612b7c10 */ /* 0x000fe400097fe4ff */
[-C--:B------:R-:W-:Y:S02]  /*27b10*/  IADD3 R65, R94, R52.reuse, RZ ;  /* 0x000000345e417210 */ /* 0x080fe40007ffe0ff */
[----:B-1----:R-:W-:Y:S02]  /*27b20*/  IADD3 R40, P1, R98, UR6, RZ ;  /* 0x0000000662287c10 */ /* 0x002fe4000ff3e0ff */
[----:B------:R-:W-:-:S02]  /*27b30*/  IADD3 R53, R53, R52, RZ ;  /* 0x0000003435357210 */ /* 0x000fc40007ffe0ff */
[----:B------:R-:W-:Y:S02]  /*27b40*/  IADD3.X R41, R95, UR7, RZ, P1, !PT ;  /* 0x000000075f297c10 */ /* 0x000fe40008ffe4ff */
[-C--:B------:R-:W-:Y:S01]  /*27b50*/  IADD3 R55, R55, R52.reuse, RZ ;  /* 0x0000003437377210 */ /* 0x080fe20007ffe0ff */
[----:B------:R1:W-:Y:S04]  /*27b60*/  LDGSTS.E.BYPASS.128 [R53], [R26.64], !P0 ;  /* 0x000000001a357fae */ /* 0x0003e8000c101c4a */
[----:B------:R1:W-:Y:S01]  /*27b70*/  LDGSTS.E.BYPASS.128 [R55], [R42.64], !P0 ;  /* 0x000000002a377fae */ /* 0x0003e2000c101c4a */
[----:B------:R-:W-:-:S03]  /*27b80*/  IADD3 R73, R91, R52, RZ ;  /* 0x000000345b497210 */ /* 0x000fc60007ffe0ff */
[----:B------:R1:W-:Y:S02]  /*27b90*/  LDGSTS.E.BYPASS.128 [R65], [R40.64], !P0 ;  /* 0x0000000028417fae */ /* 0x0003e4000c101c4a */
[----:B-1----:R-:W-:Y:S02]  /*27ba0*/  IADD3 R26, P2, R96, UR6, RZ ;  /* 0x00000006601a7c10 */ /* 0x002fe4000ff5e0ff */
[----:B------:R-:W-:Y:S02]  /*27bb0*/  IADD3 R42, P1, R93, UR6, RZ ;  /* 0x000000065d2a7c10 */ /* 0x000fe4000ff3e0ff */
[----:B------:R-:W-:Y:S02]  /*27bc0*/  IADD3.X R27, R92, UR7, RZ, P2, !PT ;  /* 0x000000075c1b7c10 */ /* 0x000fe400097fe4ff */
[----:B------:R-:W-:Y:S02]  /*27bd0*/  IADD3 R40, P2, R90, UR6, RZ ;  /* 0x000000065a287c10 */ /* 0x000fe4000ff5e0ff */
[----:B------:R-:W-:Y:S01]  /*27be0*/  IADD3.X R43, R89, UR7, RZ, P1, !PT ;  /* 0x00000007592b7c10 */ /* 0x000fe20008ffe4ff */
[----:B------:R1:W-:Y:S01]  /*27bf0*/  LDGSTS.E.BYPASS.128 [R73], [R26.64], !P0 ;  /* 0x000000001a497fae */ /* 0x0003e2000c101c4a */
[----:B------:R-:W-:-:S02]  /*27c00*/  IADD3 R53, R88, R52, RZ ;  /* 0x0000003458357210 */ /* 0x000fc40007ffe0ff */
[----:B------:R-:W-:Y:S02]  /*27c10*/  IADD3.X R41, R87, UR7, RZ, P2, !PT ;  /* 0x0000000757297c10 */ /* 0x000fe400097fe4ff */
[----:B------:R-:W-:Y:S01]  /*27c20*/  IADD3 R77, R77, R52, RZ ;  /* 0x000000344d4d7210 */ /* 0x000fe20007ffe0ff */
[----:B------:R1:W-:Y:S04]  /*27c30*/  LDGSTS.E.BYPASS.128 [R53], [R42.64], !P0 ;  /* 0x000000002a357fae */ /* 0x0003e8000c101c4a */
[----:B------:R1:W-:Y:S02]  /*27c40*/  LDGSTS.E.BYPASS.128 [R77], [R40.64], !P0 ;  /* 0x00000000284d7fae */ /* 0x0003e4000c101c4a */
[----:B-1----:R-:W-:Y:S02]  /*27c50*/  IADD3 R26, P1, R86, UR6, RZ ;  /* 0x00000006561a7c10 */ /* 0x002fe4000ff3e0ff */
[----:B------:R-:W-:-:S02]  /*27c60*/  IADD3 R42, P2, R85, UR6, RZ ;  /* 0x00000006552a7c10 */ /* 0x000fc4000ff5e0ff */
[----:B------:R-:W-:-:S04]  /*27c70*/  IADD3 R40, P3, R84, UR6, RZ ;  /* 0x0000000654287c10 */ /* 0x000fc8000ff7e0ff */
[----:B------:R-:W-:Y:S01]  /*27c80*/  IADD3.X R41, R68, UR7, RZ, P3, !PT ;  /* 0x0000000744297c10 */ /* 0x000fe20009ffe4ff */
[----:B------:R-:W1:Y:S04]  /*27c90*/  S2R R2, SR_TID.X ;  /* 0x0000000000027919 */ /* 0x000e680000002100 */
[----:B------:R-:W-:Y:S01]  /*27ca0*/  STL [R1+0xbc], R160 ;  /* 0x0000bca001007387 */ /* 0x000fe20000100800 */
[----:B------:R-:W-:Y:S01]  /*27cb0*/  UIADD3 UR4, UR4, 0x1, URZ ;  /* 0x0000000104047890 */ /* 0x000fe2000fffe03f */
[----:B------:R-:W-:-:S03]  /*27cc0*/  FFMA R22, R106, R78, R0 ;  /* 0x0000004e6a167223 */ /* 0x000fc60000000000 */
[----:B------:R-:W-:Y:S01]  /*27cd0*/  UISETP.GE.AND UP0, UPT, UR4, 0x3, UPT ;  /* 0x000000030400788c */ /* 0x000fe2000bf06270 */
[----:B------:R-:W-:Y:S01]  /*27ce0*/  FFMA R30, R110, R78, R7 ;  /* 0x0000004e6e1e7223 */ /* 0x000fe20000000007 */
[C---:B------:R-:W-:Y:S01]  /*27cf0*/  FFMA R24, R142.reuse, R66, R216 ;  /* 0x000000428e187223 */ /* 0x040fe200000000d8 */
[----:B------:R-:W-:Y:S01]  /*27d00*/  FFMA R0, R142, R78, R193 ;  /* 0x0000004e8e007223 */ /* 0x000fe200000000c1 */
[----:B------:R-:W-:Y:S01]  /*27d10*/  UIADD3 UR6, UP1, UR6, 0x200, URZ ;  /* 0x0000020006067890 */ /* 0x000fe2000ff3e03f */
[-C--:B------:R-:W-:Y:S01]  /*27d20*/  FFMA R162, R102, R70.reuse, R162 ;  /* 0x0000004666a27223 */ /* 0x080fe200000000a2 */
[----:B------:R-:W-:Y:S01]  /*27d30*/  USEL UR4, UR4, URZ, !UP0 ;  /* 0x0000003f04047287 */ /* 0x000fe2000c000000 */
        /* <DEDUP_REMOVED lines=14> */
[-C--:B------:R-:W-:Y:S01]  /*27e20*/  FFMA R29, R106, R66.reuse, R29 ;  /* 0x000000426a1d7223 */ /* 0x080fe2000000001d */
[-C--:B------:R-:W-:Y:S01]  /*27e30*/  FFMA R237, R110, R66.reuse, R237 ;  /* 0x000000426eed7223 */ /* 0x080fe200000000ed */
        /* <DEDUP_REMOVED lines=20> */
[----:B------:R-:W-:Y:S01]  /*27f80*/  FFMA R70, R158, R70, R173 ;  /* 0x000000469e467223 */ /* 0x000fe200000000ad */
[----:B-1----:R-:W-:Y:S01]  /*27f90*/  SHF.L.U32 R2, R2, 0x4, RZ ;  /* 0x0000000402027819 */ /* 0x002fe200000006ff */
[C---:B------:R-:W-:Y:S01]  /*27fa0*/  FFMA R66, R158.reuse, R66, R161 ;  /* 0x000000429e427223 */ /* 0x040fe200000000a1 */
[----:B------:R-:W-:Y:S01]  /*27fb0*/  FFMA R78, R158, R78, R169 ;  /* 0x0000004e9e4e7223 */ /* 0x000fe200000000a9 */
[----:B------:R-:W-:Y:S01]  /*27fc0*/  USHF.L.U32 UR5, UR4, 0xf, URZ ;  /* 0x0000000f04057899 */ /* 0x000fe2000800063f */
[-C--:B------:R-:W-:Y:S01]  /*27fd0*/  FFMA R231, R235, R71.reuse, R231 ;  /* 0x00000047ebe77223 */ /* 0x080fe200000000e7 */
[----:B------:R-:W-:Y:S01]  /*27fe0*/  ULEA UR8, UR4, 0x18000, 0x10 ;  /* 0x0001800004087891 */ /* 0x000fe2000f8e803f */
        /* <DEDUP_REMOVED lines=14> */
[C---:B------:R-:W-:Y:S01]  /*280d0*/  FFMA R230, R235.reuse, R79, R230 ;  /* 0x0000004febe67223 */ /* 0x040fe200000000e6 */
[C---:B------:R-:W-:Y:S01]  /*280e0*/  FFMA R229, R235.reuse, R75, R229 ;  /* 0x0000004bebe57223 */ /* 0x040fe200000000e5 */
[----:B------:R-:W-:Y:S01]  /*280f0*/  FFMA R228, R235, R67, R228 ;  /* 0x00000043ebe47223 */ /* 0x000fe200000000e4 */
[----:B------:R-:W-:Y:S01]  /*28100*/  LOP3.LUT R2, R2, 0x1e00, RZ, 0xc0, !PT ;  /* 0x00001e0002027812 */ /* 0x000fe200078ec0ff */
[C---:B------:R-:W-:Y:S01]  /*28110*/  FFMA R18, R103.reuse, R79, R166 ;  /* 0x0000004f67127223 */ /* 0x040fe200000000a6 */
[----:B------:R-:W-:Y:S01]  /*28120*/  FFMA R17, R103, R75, R170 ;  /* 0x0000004b67117223 */ /* 0x000fe200000000aa */
[-C--:B------:R-:W-:Y:S01]  /*28130*/  FFMA R22, R107, R79.reuse, R22 ;  /* 0x0000004f6b167223 */ /* 0x080fe20000000016 */
        /* <DEDUP_REMOVED lines=37> */
[----:B----4-:R-:W-:-:S02]  /*28390*/  IADD3.X R27, R76, UR7, RZ, P1, !PT ;  /* 0x000000074c1b7c10 */ /* 0x010fc40008ffe4ff */
[----:B---3--:R-:W-:Y:S02]  /*283a0*/  IADD3.X R43, R74, UR7, RZ, P2, !PT ;  /* 0x000000074a2b7c10 */ /* 0x008fe400097fe4ff */
[-C--:B-----5:R-:W-:Y:S02]  /*283b0*/  IADD3 R55, R72, R52.reuse, RZ ;  /* 0x0000003448377210 */ /* 0x0a0fe40007ffe0ff */
[----:B--2---:R-:W-:-:S03]  /*283c0*/  IADD3 R65, R64, R52, RZ ;  /* 0x0000003440417210 */ /* 0x004fc60007ffe0ff */
[----:B------:R1:W-:Y:S01]  /*283d0*/  LDGSTS.E.BYPASS.128 [R55], [R26.64], !P0 ;  /* 0x000000001a377fae */ /* 0x0003e2000c101c4a */
[----:B------:R-:W-:-:S03]  /*283e0*/  IADD3 R73, R54, R52, RZ ;  /* 0x0000003436497210 */ /* 0x000fc60007ffe0ff */
[----:B------:R2:W-:Y:S04]  /*283f0*/  LDGSTS.E.BYPASS.128 [R65], [R42.64], !P0 ;  /* 0x000000002a417fae */ /* 0x0005e8000c101c4a */
[----:B------:R2:W-:Y:S04]  /*28400*/  LDGSTS.E.BYPASS.128 [R73], [R40.64], !P0 ;  /* 0x0000000028497fae */ /* 0x0005e8000c101c4a */
[----:B------:R-:W0:Y:S01]  /*28410*/  LDGDEPBAR ;  /* 0x00000000000079af */ /* 0x000e220000000000 */
[----:B------:R-:W-:Y:S01]  /*28420*/  ISETP.GE.U32.AND P0, PT, R160, 0x1b8, PT ;  /* 0x000001b8a000780c */ /* 0x000fe20003f06070 */
[----:B------:R-:W-:Y:S01]  /*28430*/  UIADD3.X UR7, URZ, UR7, URZ, UP1, !UPT ;  /* 0x000000073f077290 */ /* 0x000fe20008ffe43f */
[-C--:B-1----:R-:W-:Y:S01]  /*28440*/  FFMA R27, R143, R71.reuse, R142 ;  /* 0x000000478f1b7223 */ /* 0x082fe2000000008e */
[----:B------:R-:W-:Y:S01]  /*28450*/  FFMA R71, R159, R71, R70 ;  /* 0x000000479f477223 */ /* 0x000fe20000000046 */
[-C--:B------:R-:W-:Y:S01]  /*28460*/  FFMA R26, R143, R79.reuse, R0 ;  /* 0x0000004f8f1a7223 */ /* 0x080fe20000000000 */
[----:B------:R-:W-:Y:S01]  /*28470*/  FFMA R70, R159, R79, R78 ;  /* 0x0000004f9f467223 */ /* 0x000fe2000000004e */
[----:B------:R-:W-:-:S04]  /*28480*/  DEPBAR.LE SB0, 0x4 ;  /* 0x000081000000791a */ /* 0x000fc80000000000 */
[----:B------:R-:W-:Y:S06]  /*28490*/  BAR.SYNC 0x0 ;  /* 0x0000000000007b1d */ /* 0x000fec0000000000 */
[----:B--2---:R-:W-:Y:S01]  /*284a0*/  @P0 CALL.REL.NOINC `(.L_x_0) ;  /* 0x0000001000000944 */ /* 0x004fe20003c00000 */
[----:B------:R-:W-:Y:S05]  /*284b0*/  BRA `(.L_x_1) ;  /* 0xfffdbb9000007947 */ /* 0x000fea000383ffff */
.L_x_0:
[----:B------:R-:W2:Y:S01]  /*284c0*/  LDL.LU R53, [R1+0xc0] ;  /* 0x0000c00001357983 */ /* 0x000ea20000300800 */
[----:B------:R-:W-:-:S04]  /*284d0*/  DEPBAR.LE SB0, 0x0 ;  /* 0x000080000000791a */ /* 0x000fc80000000000 */
[----:B------:R-:W3:Y:S04]  /*284e0*/  LDL.LU R98, [R1+0x2c0] ;  /* 0x0002c00001627983 */ /* 0x000ee80000300800 */
[----:B------:R-:W4:Y:S04]  /*284f0*/  LDL.LU R66, [R1+0x2bc] ;  /* 0x0002bc0001427983 */ /* 0x000f280000300800 */
[----:B------:R-:W5:Y:S04]  /*28500*/  LDL.LU R65, [R1+0x2b8] ;  /* 0x0002b80001417983 */ /* 0x000f680000300800 */
[----:B------:R-:W1:Y:S04]  /*28510*/  S2R R235, SR_TID.X ;  /* 0x0000000000eb7919 */ /* 0x000e680000002100 */
[----:B------:R-:W1:Y:S04]  /*28520*/  S2R R225, SR_TID.X ;  /* 0x0000000000e17919 */ /* 0x000e680000002100 */
[----:B------:R-:W3:Y:S04]  /*28530*/  LDL.LU R97, [R1+0x2b4] ;  /* 0x0002b40001617983 */ /* 0x000ee80000300800 */
[----:B------:R-:W3:Y:S04]  /*28540*/  LDL.LU R96, [R1+0x2b0] ;  /* 0x0002b00001607983 */ /* 0x000ee80000300800 */
[----:B------:R-:W3:Y:S01]  /*28550*/  LDL.LU R67, [R1+0x2ac] ;  /* 0x0002ac0001437983 */ /* 0x000ee20000300800 */
[----:B-1----:R-:W-:-:S02]  /*28560*/  SHF.L.U32 R235, R235, 0x2, RZ ;  /* 0x00000002ebeb7819 */ /* 0x002fc400000006ff */
[----:B------:R-:W-:Y:S02]  /*28570*/  SHF.R.U32.HI R225, RZ, 0x5, R225 ;  /* 0x00000005ffe17819 */ /* 0x000fe400000116e1 */
[----:B------:R-:W-:Y:S02]  /*28580*/  LOP3.LUT R235, R235, 0x7c, RZ, 0xc0, !PT ;  /* 0x0000007cebeb7812 */ /* 0x000fe400078ec0ff */
[----:B------:R-:W-:-:S05]  /*28590*/  SGXT.U32 R225, R225, 0x2 ;  /* 0x00000002e1e1781a */ /* 0x000fca0000000000 */
[----:B------:R-:W-:Y:S01]  /*285a0*/  IMAD R3, R225, 0x210, R235 ;  /* 0x00000210e1037824 */ /* 0x000fe200078e02eb */
[----:B------:R-:W-:Y:S06]  /*285b0*/  BAR.SYNC 0x0 ;  /* 0x0000000000007b1d */ /* 0x000fec0000000000 */
[----:B------:R-:W-:Y:S01]  /*285c0*/  SHF.L.U32 R2, R3, 0x2, RZ ;  /* 0x0000000203027819 */ /* 0x000fe200000006ff */
[----:B------:R-:W-:Y:S04]  /*285d0*/  STS.128 [R3.X4], R228 ;  /* 0x000000e403007388 */ /* 0x000fe80000004c00 */
[----:B------:R-:W-:Y:S01]  /*285e0*/  IMAD R64, R225, -0x630, R2 ;  /* 0xfffff9d0e1407824 */ /* 0x000fe200078e0202 */
[----:B------:R-:W-:Y:S04]  /*285f0*/  STS.128 [R3.X4+0x210], R16 ;  /* 0x0002101003007388 */ /* 0x000fe80000004c00 */
[----:B------:R-:W-:Y:S04]  /*28600*/  STS.128 [R3.X4+0x420], R20 ;  /* 0x0004201403007388 */ /* 0x000fe80000004c00 */
[----:B------:R-:W-:Y:S04]  /*28610*/  STS.128 [R3.X4+0x630], R28 ;  /* 0x0006301c03007388 */ /* 0x000fe80000004c00 */
[----:B------:R-:W-:Y:S06]  /*28620*/  BAR.SYNC 0x0 ;  /* 0x0000000000007b1d */ /* 0x000fec0000000000 */
[----:B------:R-:W1:Y:S04]  /*28630*/  LDS.128 R72, [R64] ;  /* 0x0000000040487984 */ /* 0x000e680000000c00 */
[----:B------:R-:W1:Y:S04]  /*28640*/  LDS.128 R76, [R64+0x840] ;  /* 0x00084000404c7984 */ /* 0x000e680000000c00 */
[----:B------:R-:W1:Y:S04]  /*28650*/  LDS.128 R84, [R64+0x1080] ;  /* 0x0010800040547984 */ /* 0x000e680000000c00 */
[----:B------:R-:W1:Y:S04]  /*28660*/  LDS.128 R88, [R64+0x18c0] ;  /* 0x0018c00040587984 */ /* 0x000e680000000c00 */
[----:B------:R-:W-:Y:S06]  /*28670*/  BAR.SYNC 0x0 ;  /* 0x0000000000007b1d */ /* 0x000fec0000000000 */
[----:B------:R-:W-:Y:S04]  /*28680*/  STS.128 [R3.X4], R32 ;  /* 0x0000002003007388 */ /* 0x000fe80000004c00 */
[----:B------:R-:W-:Y:S04]  /*28690*/  STS.128 [R3.X4+0x210], R36 ;  /* 0x0002102403007388 */ /* 0x000fe80000004c00 */
[----:B------:R-:W-:Y:S04]  /*286a0*/  STS.128 [R3.X4+0x420], R48 ;  /* 0x0004203003007388 */ /* 0x000fe80000004c00 */
[----:B------:R-:W-:Y:S04]  /*286b0*/  STS.128 [R3.X4+0x630], R56 ;  /* 0x0006303803007388 */ /* 0x000fe80000004c00 */
[----:B------:R-:W-:Y:S06]  /*286c0*/  BAR.SYNC 0x0 ;  /* 0x0000000000007b1d */ /* 0x000fec0000000000 */
[----:B------:R-:W1:Y:S04]  /*286d0*/  LDS.128 R92, [R64] ;  /* 0x00000000405c7984 */ /* 0x000e680000000c00 */
[----:B------:R-:W1:Y:S04]  /*286e0*/  LDS.128 R28, [R64+0x840] ;  /* 0x00084000401c7984 */ /* 0x000e680000000c00 */
[----:B------:R-:W1:Y:S01]  /*286f0*/  LDS.128 R40, [R64+0x1080] ;  /* 0x0010800040287984 */ /* 0x000e620000000c00 */
[----:B--2---:R-:W-:-:S03]  /*28700*/  LOP3.LUT R0, R53, R235, RZ, 0xfc, !PT ;  /* 0x000000eb35007212 */ /* 0x004fc600078efcff */
[----:B------:R-:W2:Y:S04]  /*28710*/  LDS.128 R52, [R64+0x18c0] ;  /* 0x0018c00040347984 */ /* 0x000ea80000000c00 */
[----:B------:R-:W-:Y:S06]  /*28720*/  BAR.SYNC 0x0 ;  /* 0x0000000000007b1d */ /* 0x000fec0000000000 */
[----:B------:R-:W-:Y:S01]  /*28730*/  ISETP.GE.AND P0, PT, R0, 0x100, PT ;  /* 0x000001000000780c */ /* 0x000fe20003f06270 */
[----:B------:R1:W-:Y:S03]  /*28740*/  STS.128 [R3.X4+0x630], R24 ;  /* 0x0006301803007388 */ /* 0x0003e60000004c00 */
[----:B----4-:R-:W-:Y:S01]  /*28750*/  ISETP.LT.AND P2, PT, R66, c[0x0][0x178], !P0 ;  /* 0x00005e0042007a0c */ /* 0x010fe20004741270 */
[----:B------:R4:W-:Y:S01]  /*28760*/  STS.128 [R3.X4], R60 ;  /* 0x0000003c03007388 */ /* 0x0009e20000004c00 */
[----:B-----5:R-:W-:-:S02]  /*28770*/  ISETP.LT.AND P3, PT, R65, c[0x0][0x178], !P0 ;  /* 0x00005e0041007a0c */ /* 0x020fc40004761270 */
[-C--:B-1----:R-:W-:Y:S02]  /*28780*/  LEA R24, R66, R0.reuse, 0x8 ;  /* 0x0000000042187211 */ /* 0x082fe400078e40ff */
[----:B------:R-:W-:Y:S01]  /*28790*/  LEA R25, R65, R0, 0x8 ;  /* 0x0000000041197211 */ /* 0x000fe200078e40ff */
[----:B------:R-:W5:Y:S04]  /*287a0*/  LDL.LU R66, [R1+0x2a8] ;  /* 0x0002a80001427983 */ /* 0x000f680000300800 */
[----:B------:R-:W2:Y:S04]  /*287b0*/  LDL.LU R65, [R1+0x2a4] ;  /* 0x0002a40001417983 */ /* 0x000ea80000300800 */
[----:B----4-:R-:W4:Y:S04]  /*287c0*/  LDL.LU R63, [R1+0x2a0] ;  /* 0x0002a000013f7983 */ /* 0x010f280000300800 */
[----:B------:R-:W4:Y:S04]  /*287d0*/  LDL.LU R62, [R1+0x29c] ;  /* 0x00029c00013e7983 */ /* 0x000f280000300800 */
        /* <DEDUP_REMOVED lines=8> */
[----:B------:R3:W-:Y:S04]  /*28860*/  STS.128 [R3.X4], R12 ;  /* 0x0000000c03007388 */ /* 0x0007e80000004c00 */
[----:B------:R-:W4:Y:S04]  /*28870*/  LDL.LU R61, [R1+0x298] ;  /* 0x00029800013d7983 */ /* 0x000f280000300800 */
[----:B---3--:R-:W3:Y:S04]  /*28880*/  LDL.LU R13, [R1+0x294] ;  /* 0x00029400010d7983 */ /* 0x008ee80000300800 */
[----:B------:R-:W3:Y:S04]  /*28890*/  LDL.LU R14, [R1+0x290] ;  /* 0x00029000010e7983 */ /* 0x000ee80000300800 */
[----:B------:R-:W3:Y:S04]  /*288a0*/  LDL.LU R15, [R1+0x28c] ;  /* 0x00028c00010f7983 */ /* 0x000ee80000300800 */
[----:B------:R-:W3:Y:S04]  /*288b0*/  LDL.LU R60, [R1+0x288] ;  /* 0x00028800013c7983 */ /* 0x000ee80000300800 */
[----:B------:R-:W3:Y:S01]  /*288c0*/  LDL R26, [R1+0x284] ;  /* 0x00028400011a7983 */ /* 0x000ee20000100800 */
[----:B------:R-:W-:-:S03]  /*288d0*/  ISETP.LT.AND P1, PT, R98, c[0x0][0x178], !P0 ;  /* 0x00005e0062007a0c */ /* 0x000fc60004721270 */
[----:B------:R-:W-:Y:S01]  /*288e0*/  STS.128 [R3.X4+0x210], R8 ;  /* 0x0002100803007388 */ /* 0x000fe20000004c00 */
[----:B------:R-:W-:-:S03]  /*288f0*/  MOV R27, 0x4 ;  /* 0x00000004001b7802 */ /* 0x000fc60000000f00 */
[----:B------:R-:W-:Y:S01]  /*28900*/  STS.128 [R3.X4+0x420], R4 ;  /* 0x0004200403007388 */ /* 0x000fe20000004c00 */
[----:B------:R-:W-:-:S03]  /*28910*/  LEA R2, R98, R0, 0x8 ;  /* 0x0000000062027211 */ /* 0x000fc600078e40ff */
[----:B------:R-:W-:Y:S01]  /*28920*/  STS.128 [R3.X4+0x630], R68 ;  /* 0x0006304403007388 */ /* 0x000fe20000004c00 */
[----:B------:R-:W-:-:S03]  /*28930*/  ISETP.LT.AND P4, PT, R97, c[0x0][0x178], !P0 ;  /* 0x00005e0061007a0c */ /* 0x000fc60004781270 */
[----:B------:R-:W-:Y:S06]  /*28940*/  BAR.SYNC 0x0 ;  /* 0x0000000000007b1d */ /* 0x000fec0000000000 */
[----:B------:R-:W1:Y:S01]  /*28950*/  LDS.128 R44, [R64] ;  /* 0x00000000402c7984 */ /* 0x000e620000000c00 */
[----:B------:R-:W-:-:S03]  /*28960*/  ISETP.LT.AND P5, PT, R96, c[0x0][0x178], !P0 ;  /* 0x00005e0060007a0c */ /* 0x000fc600047a1270 */
[----:B------:R-:W1:Y:S01]  /*28970*/  LDS.128 R48, [R64+0x840] ;  /* 0x0008400040307984 */ /* 0x000e620000000c00 */
[----:B------:R-:W-:-:S03]  /*28980*/  LEA R8, R97, R0, 0x8 ;  /* 0x0000000061087211 */ /* 0x000fc600078e40ff */
[----:B------:R-:W1:Y:S01]  /*28990*/  LDS.128 R56, [R64+0x1080] ;  /* 0x0010800040387984 */ /* 0x000e620000000c00 */
[----:B------:R-:W-:Y:S01]  /*289a0*/  LEA R10, R96, R0, 0x8 ;  /* 0x00000000600a7211 */ /* 0x000fe200078e40ff */
[----:B------:R-:W-:-:S04]  /*289b0*/  IMAD.WIDE R2, R2, R27, c[0x0][0x170] ;  /* 0x00005c0002027625 */ /* 0x000fc800078e021b */
[-C--:B------:R-:W-:Y:S01]  /*289c0*/  IMAD.WIDE R4, R24, R27.reuse, c[0x0][0x170] ;  /* 0x00005c0018047625 */ /* 0x080fe200078e021b */
[----:B------:R1:W-:Y:S03]  /*289d0*/  @P1 STG.E.128 [R2.64], R72 ;  /* 0x0000004802001986 */ /* 0x0003e6000c101d0a */
[-C--:B------:R-:W-:Y:S01]  /*289e0*/  IMAD.WIDE R6, R25, R27.reuse, c[0x0][0x170] ;  /* 0x00005c0019067625 */ /* 0x080fe200078e021b */
[----:B------:R1:W-:Y:S03]  /*289f0*/  @P2 STG.E.128 [R4.64], R76 ;  /* 0x0000004c04002986 */ /* 0x0003e6000c101d0a */
[----:B------:R-:W-:Y:S01]  /*28a00*/  IMAD.WIDE R8, R8, R27, c[0x0][0x170] ;  /* 0x00005c0008087625 */ /* 0x000fe200078e021b */
[----:B------:R-:W-:-:S03]  /*28a10*/  ISETP.LT.AND P1, PT, R67, c[0x0][0x178], !P0 ;  /* 0x00005e0043007a0c */ /* 0x000fc60004721270 */
[----:B------:R-:W-:Y:S01]  /*28a20*/  IMAD.WIDE R10, R10, R27, c[0x0][0x170] ;  /* 0x00005c000a0a7625 */ /* 0x000fe200078e021b */
[----:B------:R1:W-:Y:S01]  /*28a30*/  @P3 STG.E.128 [R6.64], R84 ;  /* 0x0000005406003986 */ /* 0x0003e2000c101d0a */
[----:B------:R-:W-:-:S03]  /*28a40*/  LEA R12, R67, R0, 0x8 ;  /* 0x00000000430c7211 */ /* 0x000fc600078e40ff */
[----:B------:R2:W-:Y:S04]  /*28a50*/  @P4 STG.E.128 [R8.64], R88 ;  /* 0x0000005808004986 */ /* 0x0005e8000c101d0a */
[----:B------:R2:W-:Y:S01]  /*28a60*/  @P5 STG.E.128 [R10.64], R92 ;  /* 0x0000005c0a005986 */ /* 0x0005e2000c101d0a */
[----:B-1----:R-:W-:-:S05]  /*28a70*/  IMAD.WIDE R2, R12, R27, c[0x0][0x170] ;  /* 0x00005c000c027625 */ /* 0x002fca00078e021b */
[----:B------:R1:W-:Y:S01]  /*28a80*/  @P1 STG.E.128 [R2.64], R28 ;  /* 0x0000001c02001986 */ /* 0x0003e2000c101d0a */
[C---:B-----5:R-:W-:Y:S02]  /*28a90*/  ISETP.LT.AND P2, PT, R66.reuse, c[0x0][0x178], !P0 ;  /* 0x00005e0042007a0c */ /* 0x060fe40004741270 */
[-C--:B------:R-:W-:Y:S02]  /*28aa0*/  LEA R4, R66, R0.reuse, 0x8 ;  /* 0x0000000042047211 */ /* 0x080fe400078e40ff */
[C---:B--2---:R-:W-:Y:S02]  /*28ab0*/  ISETP.LT.AND P3, PT, R65.reuse, c[0x0][0x178], !P0 ;  /* 0x00005e0041007a0c */ /* 0x044fe40004761270 */
[-C--:B------:R-:W-:Y:S02]  /*28ac0*/  LEA R6, R65, R0.reuse, 0x8 ;  /* 0x0000000041067211 */ /* 0x080fe400078e40ff */
[C---:B----4-:R-:W-:Y:S02]  /*28ad0*/  ISETP.LT.AND P4, PT, R63.reuse, c[0x0][0x178], !P0 ;  /* 0x00005e003f007a0c */ /* 0x050fe40004781270 */
[----:B------:R-:W-:-:S02]  /*28ae0*/  LEA R8, R63, R0, 0x8 ;  /* 0x000000003f087211 */ /* 0x000fc400078e40ff */
[C---:B------:R-:W-:Y:S02]  /*28af0*/  ISETP.LT.AND P5, PT, R62.reuse, c[0x0][0x178], !P0 ;  /* 0x00005e003e007a0c */ /* 0x040fe400047a1270 */
[----:B------:R-:W-:Y:S01]  /*28b00*/  LEA R10, R62, R0, 0x8 ;  /* 0x000000003e0a7211 */ /* 0x000fe200078e40ff */
[----:B------:R-:W-:-:S04]  /*28b10*/  IMAD.WIDE R4, R4, R27, c[0x0][0x170] ;  /* 0x00005c0004047625 */ /* 0x000fc800078e021b */
[-C--:B------:R-:W-:Y:S01]  /*28b20*/  IMAD.WIDE R6, R6, R27.reuse, c[0x0][0x170] ;  /* 0x00005c0006067625 */ /* 0x080fe200078e021b */
[----:B------:R2:W-:Y:S03]  /*28b30*/  @P2 STG.E.128 [R4.64], R40 ;  /* 0x0000002804002986 */ /* 0x0005e6000c101d0a */
[-C--:B------:R-:W-:Y:S01]  /*28b40*/  IMAD.WIDE R8, R8, R27.reuse, c[0x0][0x170] ;  /* 0x00005c0008087625 */ /* 0x080fe200078e021b */
[----:B------:R4:W-:Y:S03]  /*28b50*/  @P3 STG.E.128 [R6.64], R52 ;  /* 0x0000003406003986 */ /* 0x0009e6000c101d0a */
[----:B------:R-:W-:Y:S01]  /*28b60*/  IMAD.WIDE R10, R10, R27, c[0x0][0x170] ;  /* 0x00005c000a0a7625 */ /* 0x000fe200078e021b */
[----:B------:R5:W-:Y:S04]  /*28b70*/  @P4 STG.E.128 [R8.64], R32 ;  /* 0x0000002008004986 */ /* 0x000be8000c101d0a */
[----:B------:R1:W-:Y:S01]  /*28b80*/  @P5 STG.E.128 [R10.64], R36 ;  /* 0x000000240a005986 */ /* 0x0003e2000c101d0a */
[----:B------:R-:W-:-:S02]  /*28b90*/  ISETP.LT.AND P1, PT, R61, c[0x0][0x178], !P0 ;  /* 0x00005e003d007a0c */ /* 0x000fc40004721270 */
[-C--:B------:R-:W-:Y:S02]  /*28ba0*/  LEA R12, R61, R0.reuse, 0x8 ;  /* 0x000000003d0c7211 */ /* 0x080fe400078e40ff */
[C---:B---3--:R-:W-:Y:S02]  /*28bb0*/  ISETP.LT.AND P2, PT, R13.reuse, c[0x0][0x178], !P0 ;  /* 0x00005e000d007a0c */ /* 0x048fe40004741270 */
[-C--:B------:R-:W-:Y:S02]  /*28bc0*/  LEA R13, R13, R0.reuse, 0x8 ;  /* 0x000000000d0d7211 */ /* 0x080fe400078e40ff */
[C---:B------:R-:W-:Y:S02]  /*28bd0*/  ISETP.LT.AND P3, PT, R14.reuse, c[0x0][0x178], !P0 ;  /* 0x00005e000e007a0c */ /* 0x040fe40004761270 */
[----:B------:R-:W-:Y:S02]  /*28be0*/  LEA R14, R14, R0, 0x8 ;  /* 0x000000000e0e7211 */ /* 0x000fe400078e40ff */
[----:B------:R-:W-:-:S02]  /*28bf0*/  ISETP.LT.AND P4, PT, R15, c[0x0][0x178], !P0 ;  /* 0x00005e000f007a0c */ /* 0x000fc40004781270 */
[-C--:B------:R-:W-:Y:S02]  /*28c00*/  LEA R15, R15, R0.reuse, 0x8 ;  /* 0x000000000f0f7211 */ /* 0x080fe400078e40ff */
[----:B------:R-:W-:Y:S01]  /*28c10*/  ISETP.LT.AND P5, PT, R60, c[0x0][0x178], !P0 ;  /* 0x00005e003c007a0c */ /* 0x000fe200047a1270 */
[-C--:B-1----:R-:W-:Y:S01]  /*28c20*/  IMAD.WIDE R2, R12, R27.reuse, c[0x0][0x170] ;  /* 0x00005c000c027625 */ /* 0x082fe200078e021b */
[----:B------:R-:W-:Y:S02]  /*28c30*/  LEA R24, R60, R0, 0x8 ;  /* 0x000000003c187211 */ /* 0x000fe400078e40ff */
[----:B------:R-:W-:Y:S01]  /*28c40*/  ISETP.LT.AND P0, PT, R26, c[0x0][0x178], !P0 ;  /* 0x00005e001a007a0c */ /* 0x000fe20004701270 */
[-C--:B--2---:R-:W-:Y:S01]  /*28c50*/  IMAD.WIDE R4, R13, R27.reuse, c[0x0][0x170] ;  /* 0x00005c000d047625 */ /* 0x084fe200078e021b */
[----:B------:R1:W-:Y:S03]  /*28c60*/  @P1 STG.E.128 [R2.64], R16 ;  /* 0x0000001002001986 */ /* 0x0003e6000c101d0a */
[-C--:B----4-:R-:W-:Y:S01]  /*28c70*/  IMAD.WIDE R6, R14, R27.reuse, c[0x0][0x170] ;  /* 0x00005c000e067625 */ /* 0x090fe200078e021b */
[----:B------:R1:W-:Y:S03]  /*28c80*/  @P2 STG.E.128 [R4.64], R20 ;  /* 0x0000001404002986 */ /* 0x0003e6000c101d0a */
[-C--:B-----5:R-:W-:Y:S01]  /*28c90*/  IMAD.WIDE R8, R15, R27.reuse, c[0x0][0x170] ;  /* 0x00005c000f087625 */ /* 0x0a0fe200078e021b */
[----:B------:R1:W-:Y:S03]  /*28ca0*/  @P3 STG.E.128 [R6.64], R44 ;  /* 0x0000002c06003986 */ /* 0x0003e6000c101d0a */
[----:B------:R-:W-:Y:S01]  /*28cb0*/  IMAD.WIDE R10, R24, R27, c[0x0][0x170] ;  /* 0x00005c00180a7625 */ /* 0x000fe200078e021b */
[----:B------:R1:W-:Y:S04]  /*28cc0*/  @P4 STG.E.128 [R8.64], R48 ;  /* 0x0000003008004986 */ /* 0x0003e8000c101d0a */
[----:B------:R1:W-:Y:S01]  /*28cd0*/  @P5 STG.E.128 [R10.64], R56 ;  /* 0x000000380a005986 */ /* 0x0003e2000c101d0a */
[----:B------:R-:W-:Y:S05]  /*28ce0*/  @!P0 EXIT ;  /* 0x000000000000894d */ /* 0x000fea0003800000 */
[----:B------:R-:W2:Y:S01]  /*28cf0*/  LDS.128 R64, [R64+0x18c0] ;  /* 0x0018c00040407984 */ /* 0x000ea20000000c00 */
[----:B-1----:R-:W-:-:S05]  /*28d00*/  LEA R2, R26, R0, 0x8 ;  /* 0x000000001a027211 */ /* 0x002fca00078e40ff */
[----:B------:R-:W-:-:S05]  /*28d10*/  IMAD.WIDE R2, R2, R27, c[0x0][0x170] ;  /* 0x00005c0002027625 */ /* 0x000fca00078e021b */
[----:B--2---:R-:W-:Y:S01]  /*28d20*/  STG.E.128 [R2.64], R64 ;  /* 0x0000004002007986 */ /* 0x004fe2000c101d0a */
[----:B------:R-:W-:Y:S05]  /*28d30*/  EXIT ;  /* 0x000000000000794d */ /* 0x000fea0003800000 */
.L_x_2:
[----:B------:R-:W-:-:S00]  /*28d40*/  BRA `(.L_x_2) ;  /* 0xfffffff000007947 */ /* 0x000fc0000383ffff */
[----:B------:R-:W-:-:S00]  /*28d50*/  NOP ;  /* 0x0000000000007918 */ /* 0x000fc00000000000 */
        /* <DEDUP_REMOVED lines=10> */
.L_x_3:


//--------------------- .nv.shared.triton_mm      --------------------------
	.section	.nv.shared.triton_mm,"aw",@nobits
	.align	16
